//
// Generated by NVIDIA NVVM Compiler
//
// Compiler Build ID: CL-36424714
// Cuda compilation tools, release 13.0, V13.0.88
// Based on NVVM 20.0.0
//

.version 9.0
.target sm_100
.address_size 64

	// .globl	_Z5getPIPdPm
.global .align 4 .b8 precalc_xorwow_matrix[102400];
.global .align 4 .b8 precalc_xorwow_offset_matrix[102400];
.global .align 4 .b8 mrg32k3aM1[2304];
.global .align 4 .b8 mrg32k3aM2[2304];
.global .align 4 .b8 mrg32k3aM1SubSeq[2016];
.global .align 4 .b8 mrg32k3aM2SubSeq[2016];
.global .align 4 .b8 mrg32k3aM1Seq[2304];
.global .align 4 .b8 mrg32k3aM2Seq[2304];
.const .align 8 .b8 __cr_lgamma_table[72];

.visible .entry _Z5getPIPdPm(
	.param .u64 .ptr .align 1 _Z5getPIPdPm_param_0,
	.param .u64 .ptr .align 1 _Z5getPIPdPm_param_1
)
{
	.reg .pred 	%p<11>;
	.reg .b32 	%r<219>;
	.reg .b64 	%rd<37>;
	.reg .b64 	%fd<43>;

	ld.param.u64 	%rd15, [_Z5getPIPdPm_param_0];
	ld.param.u64 	%rd16, [_Z5getPIPdPm_param_1];
	cvta.to.global.u64 	%rd17, %rd16;
	ld.global.u64 	%rd1, [%rd17];
	setp.eq.s64 	%p1, %rd1, 0;
	mov.f64 	%fd42, 0d0000000000000000;
	@%p1 bra 	$L__BB0_9;
	and.b64  	%rd34, %rd1, 3;
	setp.lt.u64 	%p2, %rd1, 4;
	mov.b32 	%r211, -82171875;
	mov.b32 	%r210, -589760388;
	mov.b32 	%r209, -123459836;
	mov.b32 	%r208, -279200543;
	mov.b32 	%r207, 35501593;
	mov.b32 	%r206, -726088420;
	mov.b64 	%rd36, 0;
	@%p2 bra 	$L__BB0_5;
	and.b64  	%rd30, %rd1, -4;
	mov.b32 	%r211, -82171875;
	mov.b32 	%r210, -589760388;
	mov.b32 	%r209, -123459836;
	mov.b32 	%r208, -279200543;
	mov.b32 	%r207, 35501593;
	mov.b64 	%rd36, 0;
	mov.b32 	%r200, 0;
$L__BB0_3:
	shr.u32 	%r45, %r207, 2;
	xor.b32  	%r46, %r45, %r207;
	shl.b32 	%r47, %r211, 4;
	shl.b32 	%r48, %r46, 1;
	xor.b32  	%r49, %r47, %r48;
	xor.b32  	%r50, %r49, %r211;
	xor.b32  	%r51, %r50, %r46;
	add.s32 	%r52, %r200, -726088420;
	add.s32 	%r53, %r52, %r51;
	add.s32 	%r54, %r53, 362437;
	mul.hi.u32 	%r55, %r54, 131077;
	sub.s32 	%r56, %r54, %r55;
	shr.u32 	%r57, %r56, 1;
	add.s32 	%r58, %r57, %r55;
	shr.u32 	%r59, %r58, 14;
	mul.lo.s32 	%r60, %r59, 32767;
	sub.s32 	%r61, %r54, %r60;
	cvt.rn.f64.u32 	%fd4, %r61;
	div.rn.f64 	%fd5, %fd4, 0d40DFFFC000000000;
	shr.u32 	%r62, %r208, 2;
	xor.b32  	%r63, %r62, %r208;
	shl.b32 	%r64, %r51, 4;
	shl.b32 	%r65, %r63, 1;
	xor.b32  	%r66, %r65, %r64;
	xor.b32  	%r67, %r66, %r63;
	xor.b32  	%r68, %r67, %r51;
	add.s32 	%r69, %r52, %r68;
	add.s32 	%r70, %r69, 724874;
	mul.hi.u32 	%r71, %r70, 131077;
	sub.s32 	%r72, %r70, %r71;
	shr.u32 	%r73, %r72, 1;
	add.s32 	%r74, %r73, %r71;
	shr.u32 	%r75, %r74, 14;
	mul.lo.s32 	%r76, %r75, 32767;
	sub.s32 	%r77, %r70, %r76;
	cvt.rn.f64.u32 	%fd6, %r77;
	div.rn.f64 	%fd7, %fd6, 0d40DFFFC000000000;
	mul.f64 	%fd8, %fd7, %fd7;
	fma.rn.f64 	%fd9, %fd5, %fd5, %fd8;
	sqrt.rn.f64 	%fd10, %fd9;
	setp.le.f64 	%p3, %fd10, 0d3FF0000000000000;
	selp.u64 	%rd21, 1, 0, %p3;
	add.s64 	%rd22, %rd36, %rd21;
	shr.u32 	%r78, %r209, 2;
	xor.b32  	%r79, %r78, %r209;
	shl.b32 	%r80, %r68, 4;
	shl.b32 	%r81, %r79, 1;
	xor.b32  	%r82, %r80, %r81;
	xor.b32  	%r83, %r82, %r68;
	xor.b32  	%r84, %r83, %r79;
	add.s32 	%r85, %r52, %r84;
	add.s32 	%r86, %r85, 1087311;
	mul.hi.u32 	%r87, %r86, 131077;
	sub.s32 	%r88, %r86, %r87;
	shr.u32 	%r89, %r88, 1;
	add.s32 	%r90, %r89, %r87;
	shr.u32 	%r91, %r90, 14;
	mul.lo.s32 	%r92, %r91, 32767;
	sub.s32 	%r93, %r86, %r92;
	cvt.rn.f64.u32 	%fd11, %r93;
	div.rn.f64 	%fd12, %fd11, 0d40DFFFC000000000;
	shr.u32 	%r94, %r210, 2;
	xor.b32  	%r95, %r94, %r210;
	shl.b32 	%r96, %r84, 4;
	shl.b32 	%r97, %r95, 1;
	xor.b32  	%r98, %r97, %r96;
	xor.b32  	%r99, %r98, %r95;
	xor.b32  	%r207, %r99, %r84;
	add.s32 	%r100, %r52, %r207;
	add.s32 	%r101, %r100, 1449748;
	mul.hi.u32 	%r102, %r101, 131077;
	sub.s32 	%r103, %r101, %r102;
	shr.u32 	%r104, %r103, 1;
	add.s32 	%r105, %r104, %r102;
	shr.u32 	%r106, %r105, 14;
	mul.lo.s32 	%r107, %r106, 32767;
	sub.s32 	%r108, %r101, %r107;
	cvt.rn.f64.u32 	%fd13, %r108;
	div.rn.f64 	%fd14, %fd13, 0d40DFFFC000000000;
	mul.f64 	%fd15, %fd14, %fd14;
	fma.rn.f64 	%fd16, %fd12, %fd12, %fd15;
	sqrt.rn.f64 	%fd17, %fd16;
	setp.le.f64 	%p4, %fd17, 0d3FF0000000000000;
	selp.u64 	%rd23, 1, 0, %p4;
	add.s64 	%rd24, %rd22, %rd23;
	shr.u32 	%r109, %r211, 2;
	xor.b32  	%r110, %r109, %r211;
	shl.b32 	%r111, %r207, 4;
	shl.b32 	%r112, %r110, 1;
	xor.b32  	%r113, %r111, %r112;
	xor.b32  	%r114, %r113, %r207;
	xor.b32  	%r208, %r114, %r110;
	add.s32 	%r115, %r52, %r208;
	add.s32 	%r116, %r115, 1812185;
	mul.hi.u32 	%r117, %r116, 131077;
	sub.s32 	%r118, %r116, %r117;
	shr.u32 	%r119, %r118, 1;
	add.s32 	%r120, %r119, %r117;
	shr.u32 	%r121, %r120, 14;
	mul.lo.s32 	%r122, %r121, 32767;
	sub.s32 	%r123, %r116, %r122;
	cvt.rn.f64.u32 	%fd18, %r123;
	div.rn.f64 	%fd19, %fd18, 0d40DFFFC000000000;
	shr.u32 	%r124, %r51, 2;
	xor.b32  	%r125, %r124, %r51;
	shl.b32 	%r126, %r208, 4;
	shl.b32 	%r127, %r125, 1;
	xor.b32  	%r128, %r127, %r126;
	xor.b32  	%r129, %r128, %r125;
	xor.b32  	%r209, %r129, %r208;
	add.s32 	%r130, %r52, %r209;
	add.s32 	%r131, %r130, 2174622;
	mul.hi.u32 	%r132, %r131, 131077;
	sub.s32 	%r133, %r131, %r132;
	shr.u32 	%r134, %r133, 1;
	add.s32 	%r135, %r134, %r132;
	shr.u32 	%r136, %r135, 14;
	mul.lo.s32 	%r137, %r136, 32767;
	sub.s32 	%r138, %r131, %r137;
	cvt.rn.f64.u32 	%fd20, %r138;
	div.rn.f64 	%fd21, %fd20, 0d40DFFFC000000000;
	mul.f64 	%fd22, %fd21, %fd21;
	fma.rn.f64 	%fd23, %fd19, %fd19, %fd22;
	sqrt.rn.f64 	%fd24, %fd23;
	setp.le.f64 	%p5, %fd24, 0d3FF0000000000000;
	selp.u64 	%rd25, 1, 0, %p5;
	add.s64 	%rd26, %rd24, %rd25;
	shr.u32 	%r139, %r68, 2;
	xor.b32  	%r140, %r139, %r68;
	shl.b32 	%r141, %r209, 4;
	shl.b32 	%r142, %r140, 1;
	xor.b32  	%r143, %r141, %r142;
	xor.b32  	%r144, %r143, %r209;
	xor.b32  	%r210, %r144, %r140;
	add.s32 	%r145, %r52, %r210;
	add.s32 	%r146, %r145, 2537059;
	mul.hi.u32 	%r147, %r146, 131077;
	sub.s32 	%r148, %r146, %r147;
	shr.u32 	%r149, %r148, 1;
	add.s32 	%r150, %r149, %r147;
	shr.u32 	%r151, %r150, 14;
	mul.lo.s32 	%r152, %r151, 32767;
	sub.s32 	%r153, %r146, %r152;
	cvt.rn.f64.u32 	%fd25, %r153;
	div.rn.f64 	%fd26, %fd25, 0d40DFFFC000000000;
	shr.u32 	%r154, %r84, 2;
	xor.b32  	%r155, %r154, %r84;
	shl.b32 	%r156, %r210, 4;
	shl.b32 	%r157, %r155, 1;
	xor.b32  	%r158, %r157, %r156;
	xor.b32  	%r159, %r158, %r155;
	xor.b32  	%r211, %r159, %r210;
	add.s32 	%r160, %r52, %r211;
	add.s32 	%r161, %r160, 2899496;
	mul.hi.u32 	%r162, %r161, 131077;
	sub.s32 	%r163, %r161, %r162;
	shr.u32 	%r164, %r163, 1;
	add.s32 	%r165, %r164, %r162;
	shr.u32 	%r166, %r165, 14;
	mul.lo.s32 	%r167, %r166, 32767;
	sub.s32 	%r168, %r161, %r167;
	cvt.rn.f64.u32 	%fd27, %r168;
	div.rn.f64 	%fd28, %fd27, 0d40DFFFC000000000;
	mul.f64 	%fd29, %fd28, %fd28;
	fma.rn.f64 	%fd30, %fd26, %fd26, %fd29;
	sqrt.rn.f64 	%fd31, %fd30;
	setp.le.f64 	%p6, %fd31, 0d3FF0000000000000;
	selp.u64 	%rd27, 1, 0, %p6;
	add.s64 	%rd36, %rd26, %rd27;
	add.s32 	%r200, %r200, 2899496;
	add.s64 	%rd30, %rd30, -4;
	setp.ne.s64 	%p7, %rd30, 0;
	@%p7 bra 	$L__BB0_3;
	add.s32 	%r206, %r200, -726088420;
$L__BB0_5:
	setp.eq.s64 	%p8, %rd34, 0;
	@%p8 bra 	$L__BB0_8;
	add.s32 	%r213, %r206, 724874;
	add.s32 	%r212, %r206, 362437;
$L__BB0_7:
	.pragma "nounroll";
	mov.u32 	%r26, %r209;
	mov.u32 	%r209, %r211;
	mov.u32 	%r27, %r210;
	shr.u32 	%r169, %r207, 2;
	xor.b32  	%r170, %r169, %r207;
	shl.b32 	%r171, %r209, 4;
	shl.b32 	%r172, %r170, 1;
	xor.b32  	%r173, %r171, %r172;
	xor.b32  	%r174, %r173, %r209;
	xor.b32  	%r210, %r174, %r170;
	add.s32 	%r175, %r210, %r212;
	mul.hi.u32 	%r176, %r175, 131077;
	sub.s32 	%r177, %r175, %r176;
	shr.u32 	%r178, %r177, 1;
	add.s32 	%r179, %r178, %r176;
	shr.u32 	%r180, %r179, 14;
	mul.lo.s32 	%r181, %r180, 32767;
	sub.s32 	%r182, %r210, %r181;
	add.s32 	%r183, %r213, %r182;
	add.s32 	%r184, %r183, -362437;
	cvt.rn.f64.u32 	%fd32, %r184;
	div.rn.f64 	%fd33, %fd32, 0d40DFFFC000000000;
	shr.u32 	%r185, %r208, 2;
	xor.b32  	%r186, %r185, %r208;
	shl.b32 	%r187, %r210, 4;
	shl.b32 	%r188, %r186, 1;
	xor.b32  	%r189, %r188, %r187;
	xor.b32  	%r190, %r189, %r186;
	xor.b32  	%r211, %r190, %r210;
	add.s32 	%r191, %r211, %r213;
	mul.hi.u32 	%r192, %r191, 131077;
	sub.s32 	%r193, %r191, %r192;
	shr.u32 	%r194, %r193, 1;
	add.s32 	%r195, %r194, %r192;
	shr.u32 	%r196, %r195, 14;
	mul.lo.s32 	%r197, %r196, 32767;
	sub.s32 	%r198, %r211, %r197;
	add.s32 	%r199, %r213, %r198;
	cvt.rn.f64.u32 	%fd34, %r199;
	div.rn.f64 	%fd35, %fd34, 0d40DFFFC000000000;
	mul.f64 	%fd36, %fd35, %fd35;
	fma.rn.f64 	%fd37, %fd33, %fd33, %fd36;
	sqrt.rn.f64 	%fd38, %fd37;
	setp.le.f64 	%p9, %fd38, 0d3FF0000000000000;
	selp.u64 	%rd28, 1, 0, %p9;
	add.s64 	%rd36, %rd36, %rd28;
	add.s32 	%r213, %r213, 724874;
	add.s32 	%r212, %r212, 724874;
	add.s64 	%rd34, %rd34, -1;
	setp.ne.s64 	%p10, %rd34, 0;
	mov.u32 	%r208, %r27;
	mov.u32 	%r207, %r26;
	@%p10 bra 	$L__BB0_7;
$L__BB0_8:
	cvt.rn.f64.u64 	%fd42, %rd36;
$L__BB0_9:
	cvta.to.global.u64 	%rd29, %rd15;
	cvt.rn.f64.u64 	%fd39, %rd1;
	div.rn.f64 	%fd40, %fd42, %fd39;
	mul.f64 	%fd41, %fd40, 0d4010000000000000;
	st.global.f64 	[%rd29], %fd41;
	ret;

}


// ===== COMPILED SASS (sm_100) =====

	.target	sm_100

	.elftype	@"ET_EXEC"


//--------------------- .note.nv.tkinfo           --------------------------
	.section	.note.nv.tkinfo,"",@"SHT_NOTE"
	.sectionflags	@"SHF_NOTE_NV_TKINFO"
	.tkinfo
        /*0018*/ 	.word	0x00000002
        /*0030*/ 	.string	""
        /*0030*/ 	.string	"ptxas"
        /*0030*/ 	.string	"Cuda compilation tools, release 13.0, V13.0.88"
        /*0030*/ 	.string	"Build cuda_13.0.r13.0/compiler.36424714_0"
        /*0030*/ 	.string	"-arch sm_100 -m 64 "



//--------------------- .note.nv.cuinfo           --------------------------
	.section	.note.nv.cuinfo,"",@"SHT_NOTE"
	.sectionflags	@"SHF_NOTE_NV_CUINFO"
        /*0018*/ 	.short	0x0002
        /*001a*/ 	.short	0x0064
        /*001c*/ 	.short	0x0082
	.zero		2


//--------------------- .nv.info                  --------------------------
	.section	.nv.info,"",@"SHT_CUDA_INFO"
	.align	4


	//----- nvinfo : EIATTR_REGCOUNT
	.align		4
        /*0000*/ 	.byte	0x04, 0x2f
        /*0002*/ 	.short	(.L_10 - .L_9)
	.align		4
.L_9:
        /*0004*/ 	.word	index@(_Z5getPIPdPm)
        /*0008*/ 	.word	0x00000022


	//----- nvinfo : EIATTR_FRAME_SIZE
	.align		4
.L_10:
        /*000c*/ 	.byte	0x04, 0x11
        /*000e*/ 	.short	(.L_12 - .L_11)
	.align		4
.L_11:
        /*0010*/ 	.word	index@($__internal_1_$__cuda_sm20_dsqrt_rn_f64_mediumpath_v1)
        /*0014*/ 	.word	0x00000000


	//----- nvinfo : EIATTR_FRAME_SIZE
	.align		4
.L_12:
        /*0018*/ 	.byte	0x04, 0x11
        /*001a*/ 	.short	(.L_14 - .L_13)
	.align		4
.L_13:
        /*001c*/ 	.word	index@($__internal_0_$__cuda_sm20_div_rn_f64_full)
        /*0020*/ 	.word	0x00000000


	//----- nvinfo : EIATTR_FRAME_SIZE
	.align		4
.L_14:
        /*0024*/ 	.byte	0x04, 0x11
        /*0026*/ 	.short	(.L_16 - .L_15)
	.align		4
.L_15:
        /*0028*/ 	.word	index@(_Z5getPIPdPm)
        /*002c*/ 	.word	0x00000000


	//----- nvinfo : EIATTR_MIN_STACK_SIZE
	.align		4
.L_16:
        /*0030*/ 	.byte	0x04, 0x12
        /*0032*/ 	.short	(.L_18 - .L_17)
	.align		4
.L_17:
        /*0034*/ 	.word	index@(_Z5getPIPdPm)
        /*0038*/ 	.word	0x00000000
.L_18:


//--------------------- .nv.compat                --------------------------
	.section	.nv.compat,"",@"SHT_CUDA_COMPAT_INFO"
	.align	4
        /*0000*/ 	.byte	0x02, 0x09, 0x00, 0x00, 0x02, 0x02, 0x01, 0x00, 0x02, 0x05, 0x05, 0x00, 0x03, 0x07, 0x01, 0x01
        /*0010*/ 	.byte	0x02, 0x03, 0x00, 0x00, 0x02, 0x06, 0x01, 0x00, 0x04, 0x0b, 0x08, 0x00, 0x01, 0x00, 0x00, 0x00
        /*0020*/ 	.byte	0x00, 0x00, 0x00, 0x00


//--------------------- .nv.info._Z5getPIPdPm     --------------------------
	.section	.nv.info._Z5getPIPdPm,"",@"SHT_CUDA_INFO"
	.sectionflags	@""
	.align	4


	//----- nvinfo : EIATTR_CUDA_API_VERSION
	.align		4
        /*0000*/ 	.byte	0x04, 0x37
        /*0002*/ 	.short	(.L_20 - .L_19)
.L_19:
        /*0004*/ 	.word	0x00000082


	//----- nvinfo : EIATTR_KPARAM_INFO
	.align		4
.L_20:
        /*0008*/ 	.byte	0x04, 0x17
        /*000a*/ 	.short	(.L_22 - .L_21)
.L_21:
        /*000c*/ 	.word	0x00000000
        /*0010*/ 	.short	0x0001
        /*0012*/ 	.short	0x0008
        /*0014*/ 	.byte	0x00, 0xf5, 0x21, 0x00


	//----- nvinfo : EIATTR_KPARAM_INFO
	.align		4
.L_22:
        /*0018*/ 	.byte	0x04, 0x17
        /*001a*/ 	.short	(.L_24 - .L_23)
.L_23:
        /*001c*/ 	.word	0x00000000
        /*0020*/ 	.short	0x0000
        /*0022*/ 	.short	0x0000
        /*0024*/ 	.byte	0x00, 0xf5, 0x21, 0x00


	//----- nvinfo : EIATTR_SPARSE_MMA_MASK
	.align		4
.L_24:
        /*0028*/ 	.byte	0x03, 0x50
        /*002a*/ 	.short	0x0000


	//----- nvinfo : EIATTR_MAXREG_COUNT
	.align		4
        /*002c*/ 	.byte	0x03, 0x1b
        /*002e*/ 	.short	0x00ff


	//----- nvinfo : EIATTR_MERCURY_ISA_VERSION
	.align		4
        /*0030*/ 	.byte	0x03, 0x5f
        /*0032*/ 	.short	0x0101


	//----- nvinfo : EIATTR_VRC_CTA_INIT_COUNT
	.align		4
        /*0034*/ 	.byte	0x02, 0x4a
	.zero		1
	.zero		1


	//----- nvinfo : EIATTR_EXIT_INSTR_OFFSETS
	.align		4
        /*0038*/ 	.byte	0x04, 0x1c
        /*003a*/ 	.short	(.L_26 - .L_25)


	//   ....[0]....
.L_25:
        /*003c*/ 	.word	0x00002470


	//----- nvinfo : EIATTR_CRS_STACK_SIZE
	.align		4
.L_26:
        /*0040*/ 	.byte	0x04, 0x1e
        /*0042*/ 	.short	(.L_28 - .L_27)
.L_27:
        /*0044*/ 	.word	0x00000000


	//----- nvinfo : EIATTR_CBANK_PARAM_SIZE
	.align		4
.L_28:
        /*0048*/ 	.byte	0x03, 0x19
        /*004a*/ 	.short	0x0010


	//----- nvinfo : EIATTR_PARAM_CBANK
	.align		4
        /*004c*/ 	.byte	0x04, 0x0a
        /*004e*/ 	.short	(.L_30 - .L_29)
	.align		4
.L_29:
        /*0050*/ 	.word	index@(.nv.constant0._Z5getPIPdPm)
        /*0054*/ 	.short	0x0380
        /*0056*/ 	.short	0x0010


	//----- nvinfo : EIATTR_SW_WAR
	.align		4
.L_30:
        /*0058*/ 	.byte	0x04, 0x36
        /*005a*/ 	.short	(.L_32 - .L_31)
.L_31:
        /*005c*/ 	.word	0x00000008
.L_32:


//--------------------- .nv.callgraph             --------------------------
	.section	.nv.callgraph,"",@"SHT_CUDA_CALLGRAPH"
	.align	4
	.sectionentsize	8
	.align		4
        /*0000*/ 	.word	0x00000000
	.align		4
        /*0004*/ 	.word	0xffffffff
	.align		4
        /*0008*/ 	.word	0x00000000
	.align		4
        /*000c*/ 	.word	0xfffffffe
	.align		4
        /*0010*/ 	.word	0x00000000
	.align		4
        /*0014*/ 	.word	0xfffffffd
	.align		4
        /*0018*/ 	.word	0x00000000
	.align		4
        /*001c*/ 	.word	0xfffffffc


//--------------------- .nv.constant4             --------------------------
	.section	.nv.constant4,"a",@progbits
	.align	8
	.align		8
.nv.constant4:
        /*0000*/ 	.dword	precalc_xorwow_matrix
	.align		8
        /*0008*/ 	.dword	precalc_xorwow_offset_matrix
	.align		8
        /*0010*/ 	.dword	mrg32k3aM1
	.align		8
        /*0018*/ 	.dword	mrg32k3aM2
	.align		8
        /*0020*/ 	.dword	mrg32k3aM1SubSeq
	.align		8
        /*0028*/ 	.dword	mrg32k3aM2SubSeq
	.align		8
        /*0030*/ 	.dword	mrg32k3aM1Seq
	.align		8
        /*0038*/ 	.dword	mrg32k3aM2Seq


//--------------------- .nv.constant3             --------------------------
	.section	.nv.constant3,"a",@progbits
	.align	8
.nv.constant3:
	.type		__cr_lgamma_table,@object
	.size		__cr_lgamma_table,(.L_8 - __cr_lgamma_table)
__cr_lgamma_table:
        /*0000*/ 	.byte	0x00, 0x00, 0x00, 0x00, 0x00, 0x00, 0x00, 0x00, 0x00, 0x00, 0x00, 0x00, 0x00, 0x00, 0x00, 0x00
        /*0010*/ 	.byte	0xef, 0x39, 0xfa, 0xfe, 0x42, 0x2e, 0xe6, 0x3f, 0x02, 0x20, 0x2a, 0xfa, 0x0b, 0xab, 0xfc, 0x3f
        /*0020*/ 	.byte	0xf9, 0x2c, 0x92, 0x7c, 0xa7, 0x6c, 0x09, 0x40, 0xc9, 0x79, 0x44, 0x3c, 0x64, 0x26, 0x13, 0x40
        /*0030*/ 	.byte	0xca, 0x01, 0xcf, 0x3a, 0x27, 0x51, 0x1a, 0x40, 0x30, 0xcc, 0x2d, 0xf3, 0xe1, 0x0c, 0x21, 0x40
        /*0040*/ 	.byte	0x0d, 0xb7, 0xfc, 0x82, 0x8e, 0x35, 0x25, 0x40
.L_8:


//--------------------- .text._Z5getPIPdPm        --------------------------
	.section	.text._Z5getPIPdPm,"ax",@progbits
	.align	128
        .global         _Z5getPIPdPm
        .type           _Z5getPIPdPm,@function
        .size           _Z5getPIPdPm,(.L_x_31 - _Z5getPIPdPm)
        .other          _Z5getPIPdPm,@"STO_CUDA_ENTRY STV_DEFAULT"
_Z5getPIPdPm:
.text._Z5getPIPdPm:
[----:B------:R-:W-:Y:S08]  /*0000*/  LDC R1, c[0x0][0x37c] ;  /* 0x0000df00ff017b82 */ /* 0x000ff00000000800 */
[----:B------:R-:W0:Y:S01]  /*0010*/  LDC.64 R18, c[0x0][0x388] ;  /* 0x0000e200ff127b82 */ /* 0x000e220000000a00 */
[----:B------:R-:W0:Y:S02]  /*0020*/  LDCU.64 UR14, c[0x0][0x358] ;  /* 0x00006b00ff0e77ac */ /* 0x000e240008000a00 */
[----:B0-----:R-:W2:Y:S01]  /*0030*/  LDG.E.64 R18, desc[UR14][R18.64] ;  /* 0x0000000e12127981 */ /* 0x001ea2000c1e1b00 */
[----:B------:R-:W-:-:S02]  /*0040*/  CS2R R12, SRZ ;  /* 0x00000000000c7805 */ /* 0x000fc4000001ff00 */
[----:B--2---:R-:W-:-:S04]  /*0050*/  ISETP.NE.U32.AND P0, PT, R18, RZ, PT ;  /* 0x000000ff1200720c */ /* 0x004fc80003f05070 */
[----:B------:R-:W-:-:S13]  /*0060*/  ISETP.NE.AND.EX P0, PT, R19, RZ, PT, P0 ;  /* 0x000000ff1300720c */ /* 0x000fda0003f05300 */
[----:B------:R-:W-:Y:S05]  /*0070*/  @!P0 BRA `(.L_x_0) ;  /* 0x0000002000a48947 */ /* 0x000fea0003800000 */
[C---:B------:R-:W-:Y:S01]  /*0080*/  ISETP.GE.U32.AND P0, PT, R18.reuse, 0x4, PT ;  /* 0x000000041200780c */ /* 0x040fe20003f06070 */
[----:B------:R-:W-:Y:S01]  /*0090*/  UMOV UR6, 0xfb1a281d ;  /* 0xfb1a281d00067882 */ /* 0x000fe20000000000 */
[----:B------:R-:W-:Y:S01]  /*00a0*/  UMOV UR7, 0xdcd8f87c ;  /* 0xdcd8f87c00077882 */ /* 0x000fe20000000000 */
[----:B------:R-:W-:Y:S01]  /*00b0*/  UMOV UR8, 0xf8a42704 ;  /* 0xf8a4270400087882 */ /* 0x000fe20000000000 */
[----:B------:R-:W-:Y:S01]  /*00c0*/  ISETP.GE.U32.AND.EX P0, PT, R19, RZ, PT, P0 ;  /* 0x000000ff1300720c */ /* 0x000fe20003f06100 */
[----:B------:R-:W-:Y:S01]  /*00d0*/  UMOV UR9, 0xef5bbce1 ;  /* 0xef5bbce100097882 */ /* 0x000fe20000000000 */
[----:B------:R-:W-:Y:S01]  /*00e0*/  UMOV UR10, 0x21db619 ;  /* 0x021db619000a7882 */ /* 0x000fe20000000000 */
[----:B------:R-:W-:Y:S01]  /*00f0*/  UMOV UR4, 0xd4b8c51c ;  /* 0xd4b8c51c00047882 */ /* 0x000fe20000000000 */
[----:B------:R-:W-:Y:S01]  /*0100*/  LOP3.LUT R6, R18, 0x3, RZ, 0xc0, !PT ;  /* 0x0000000312067812 */ /* 0x000fe200078ec0ff */
[----:B------:R-:W-:Y:S01]  /*0110*/  IMAD.MOV.U32 R4, RZ, RZ, RZ ;  /* 0x000000ffff047224 */ /* 0x000fe200078e00ff */
[----:B------:R-:W-:-:S07]  /*0120*/  CS2R R28, SRZ ;  /* 0x00000000001c7805 */ /* 0x000fce000001ff00 */
[----:B------:R-:W-:Y:S05]  /*0130*/  @!P0 BRA `(.L_x_1) ;  /* 0x00000018008c8947 */ /* 0x000fea0003800000 */
[----:B------:R-:W-:Y:S01]  /*0140*/  LOP3.LUT R0, R18, 0xfffffffc, RZ, 0xc0, !PT ;  /* 0xfffffffc12007812 */ /* 0x000fe200078ec0ff */
[----:B------:R-:W-:Y:S01]  /*0150*/  IMAD.MOV.U32 R5, RZ, RZ, R19 ;  /* 0x000000ffff057224 */ /* 0x000fe200078e0013 */
[----:B------:R-:W-:Y:S01]  /*0160*/  CS2R R28, SRZ ;  /* 0x00000000001c7805 */ /* 0x000fe2000001ff00 */
[----:B------:R-:W-:Y:S01]  /*0170*/  UMOV UR6, 0xfb1a281d ;  /* 0xfb1a281d00067882 */ /* 0x000fe20000000000 */
[----:B------:R-:W-:Y:S01]  /*0180*/  UMOV UR7, 0xdcd8f87c ;  /* 0xdcd8f87c00077882 */ /* 0x000fe20000000000 */
[----:B------:R-:W-:Y:S01]  /*0190*/  UMOV UR8, 0xf8a42704 ;  /* 0xf8a4270400087882 */ /* 0x000fe20000000000 */
[----:B------:R-:W-:Y:S01]  /*01a0*/  UMOV UR9, 0xef5bbce1 ;  /* 0xef5bbce100097882 */ /* 0x000fe20000000000 */
[----:B------:R-:W-:Y:S01]  /*01b0*/  UMOV UR10, 0x21db619 ;  /* 0x021db619000a7882 */ /* 0x000fe20000000000 */
[----:B------:R-:W-:-:S05]  /*01c0*/  UMOV UR4, URZ ;  /* 0x000000ff00047c82 */ /* 0x000fca0008000000 */
.L_x_14:
[----:B------:R-:W-:Y:S01]  /*01d0*/  USHF.R.U32.HI UR5, URZ, 0x2, UR10 ;  /* 0x00000002ff057899 */ /* 0x000fe2000801160a */
[----:B------:R-:W0:Y:S01]  /*01e0*/  MUFU.RCP64H R3, 32767 ;  /* 0x40dfffc000037908 */ /* 0x000e220000001800 */
[----:B------:R-:W-:Y:S02]  /*01f0*/  HFMA2 R2, -RZ, RZ, 0, 5.9604644775390625e-08 ;  /* 0x00000001ff027431 */ /* 0x000fe400000001ff */
[----:B------:R-:W-:Y:S01]  /*0200*/  IMAD.MOV.U32 R10, RZ, RZ, 0x0 ;  /* 0x00000000ff0a7424 */ /* 0x000fe200078e00ff */
[----:B------:R-:W-:Y:S01]  /*0210*/  ULOP3.LUT UR10, UR5, UR10, URZ, 0x3c, !UPT ;  /* 0x0000000a050a7292 */ /* 0x000fe2000f8e3cff */
[----:B------:R-:W-:Y:S01]  /*0220*/  IMAD.MOV.U32 R11, RZ, RZ, 0x40dfffc0 ;  /* 0x40dfffc0ff0b7424 */ /* 0x000fe200078e00ff */
[----:B------:R-:W-:Y:S01]  /*0230*/  USHF.L.U32 UR5, UR6, 0x4, URZ ;  /* 0x0000000406057899 */ /* 0x000fe200080006ff */
[----:B------:R-:W-:Y:S01]  /*0240*/  IADD3 R0, P0, PT, R0, -0x4, RZ ;  /* 0xfffffffc00007810 */ /* 0x000fe20007f1e0ff */
[----:B------:R-:W-:-:S03]  /*0250*/  USHF.L.U32 UR11, UR10, 0x1, URZ ;  /* 0x000000010a0b7899 */ /* 0x000fc600080006ff */
[----:B------:R-:W-:Y:S01]  /*0260*/  IADD3.X R5, PT, PT, R5, -0x1, RZ, P0, !PT ;  /* 0xffffffff05057810 */ /* 0x000fe200007fe4ff */
[----:B------:R-:W-:Y:S01]  /*0270*/  ULOP3.LUT UR11, UR6, UR5, UR11, 0x96, !UPT ;  /* 0x00000005060b7292 */ /* 0x000fe2000f8e960b */
[----:B------:R-:W-:Y:S01]  /*0280*/  ISETP.NE.U32.AND P0, PT, R0, RZ, PT ;  /* 0x000000ff0000720c */ /* 0x000fe20003f05070 */
[----:B------:R-:W-:Y:S02]  /*0290*/  UIADD3 UR5, UPT, UPT, UR4, -0x2b473ae4, URZ ;  /* 0xd4b8c51c04057890 */ /* 0x000fe4000fffe0ff */
[----:B------:R-:W-:Y:S01]  /*02a0*/  ULOP3.LUT UR13, UR11, UR10, URZ, 0x3c, !UPT ;  /* 0x0000000a0b0d7292 */ /* 0x000fe2000f8e3cff */
[----:B------:R-:W-:Y:S01]  /*02b0*/  ISETP.NE.AND.EX P0, PT, R5, RZ, PT, P0 ;  /* 0x000000ff0500720c */ /* 0x000fe20003f05300 */
[----:B0-----:R-:W-:Y:S02]  /*02c0*/  DFMA R8, R2, -R10, 1 ;  /* 0x3ff000000208742b */ /* 0x001fe4000000080a */
[----:B------:R-:W-:-:S04]  /*02d0*/  UIADD3 UR12, UPT, UPT, UR5, 0x587c5, UR13 ;  /* 0x000587c5050c7890 */ /* 0x000fc8000fffe00d */
[----:B------:R-:W-:Y:S02]  /*02e0*/  UIMAD.WIDE.U32 UR10, UR12, 0x20005, URZ ;  /* 0x000200050c0a78a5 */ /* 0x000fe4000f8e00ff */
[----:B------:R-:W-:Y:S02]  /*02f0*/  DFMA R8, R8, R8, R8 ;  /* 0x000000080808722b */ /* 0x000fe40000000008 */
[----:B------:R-:W-:-:S04]  /*0300*/  UIADD3 UR10, UPT, UPT, UR12, -UR11, URZ ;  /* 0x8000000b0c0a7290 */ /* 0x000fc8000fffe0ff */
[----:B------:R-:W-:Y:S02]  /*0310*/  ULEA.HI UR10, UR10, UR11, URZ, 0x1f ;  /* 0x0000000b0a0a7291 */ /* 0x000fe4000f8ff8ff */
[----:B------:R-:W-:Y:S02]  /*0320*/  DFMA R8, R2, R8, R2 ;  /* 0x000000080208722b */ /* 0x000fe40000000002 */
[----:B------:R-:W-:-:S04]  /*0330*/  USHF.R.U32.HI UR10, URZ, 0xe, UR10 ;  /* 0x0000000eff0a7899 */ /* 0x000fc8000801160a */
[----:B------:R-:W-:Y:S02]  /*0340*/  UIMAD UR10, UR10, -0x7fff, UR12 ;  /* 0xffff80010a0a78a4 */ /* 0x000fe4000f8e020c */
[----:B------:R-:W-:-:S07]  /*0350*/  DFMA R2, R8, -R10, 1 ;  /* 0x3ff000000802742b */ /* 0x000fce000000080a */
[----:B------:R-:W0:Y:S01]  /*0360*/  I2F.F64.U32 R12, UR10 ;  /* 0x0000000a000c7d12 */ /* 0x000e220008201800 */
[----:B------:R-:W-:-:S08]  /*0370*/  DFMA R2, R8, R2, R8 ;  /* 0x000000020802722b */ /* 0x000fd00000000008 */
[----:B0-----:R-:W-:Y:S01]  /*0380*/  DMUL R8, R12, R2 ;  /* 0x000000020c087228 */ /* 0x001fe20000000000 */
[----:B------:R-:W-:-:S07]  /*0390*/  FSETP.GEU.AND P2, PT, |R13|, 6.5827683646048100446e-37, PT ;  /* 0x036000000d00780b */ /* 0x000fce0003f4e200 */
[----:B------:R-:W-:-:S08]  /*03a0*/  DFMA R10, R8, -32767, R12 ;  /* 0xc0dfffc0080a782b */ /* 0x000fd0000000000c */
[----:B------:R-:W-:-:S10]  /*03b0*/  DFMA R2, R2, R10, R8 ;  /* 0x0000000a0202722b */ /* 0x000fd40000000008 */
[----:B------:R-:W-:-:S05]  /*03c0*/  FFMA R7, RZ, 6.999969482421875, R3 ;  /* 0x40dfffc0ff077823 */ /* 0x000fca0000000003 */
[----:B------:R-:W-:-:S13]  /*03d0*/  FSETP.GT.AND P1, PT, |R7|, 1.469367938527859385e-39, PT ;  /* 0x001000000700780b */ /* 0x000fda0003f24200 */
[----:B------:R-:W-:Y:S05]  /*03e0*/  @P1 BRA P2, `(.L_x_2) ;  /* 0x0000000000181947 */ /* 0x000fea0001000000 */
[----:B------:R-:W-:Y:S01]  /*03f0*/  IMAD.MOV.U32 R14, RZ, RZ, RZ ;  /* 0x000000ffff0e7224 */ /* 0x000fe200078e00ff */
[----:B------:R-:W-:Y:S01]  /*0400*/  MOV R8, 0x430 ;  /* 0x0000043000087802 */ /* 0x000fe20000000f00 */
[----:B------:R-:W-:-:S07]  /*0410*/  IMAD.MOV.U32 R15, RZ, RZ, 0x40dfffc0 ;  /* 0x40dfffc0ff0f7424 */ /* 0x000fce00078e00ff */
[----:B------:R-:W-:Y:S05]  /*0420*/  CALL.REL.NOINC `($__internal_0_$__cuda_sm20_div_rn_f64_full) ;  /* 0x0000002000147944 */ /* 0x000fea0003c00000 */
[----:B------:R-:W-:Y:S02]  /*0430*/  IMAD.MOV.U32 R2, RZ, RZ, R20 ;  /* 0x000000ffff027224 */ /* 0x000fe400078e0014 */
[----:B------:R-:W-:-:S07]  /*0440*/  IMAD.MOV.U32 R3, RZ, RZ, R21 ;  /* 0x000000ffff037224 */ /* 0x000fce00078e0015 */
.L_x_2:
[----:B------:R-:W-:Y:S01]  /*0450*/  USHF.R.U32.HI UR10, URZ, 0x2, UR9 ;  /* 0x00000002ff0a7899 */ /* 0x000fe20008011609 */
[----:B------:R-:W0:Y:S01]  /*0460*/  MUFU.RCP64H R9, 32767 ;  /* 0x40dfffc000097908 */ /* 0x000e220000001800 */
[----:B------:R-:W-:Y:S01]  /*0470*/  MOV R10, 0x0 ;  /* 0x00000000000a7802 */ /* 0x000fe20000000f00 */
[----:B------:R-:W-:Y:S01]  /*0480*/  IMAD.MOV.U32 R11, RZ, RZ, 0x40dfffc0 ;  /* 0x40dfffc0ff0b7424 */ /* 0x000fe200078e00ff */
[----:B------:R-:W-:Y:S01]  /*0490*/  ULOP3.LUT UR10, UR10, UR9, URZ, 0x3c, !UPT ;  /* 0x000000090a0a7292 */ /* 0x000fe2000f8e3cff */
[----:B------:R-:W-:Y:S01]  /*04a0*/  IMAD.MOV.U32 R8, RZ, RZ, 0x1 ;  /* 0x00000001ff087424 */ /* 0x000fe200078e00ff */
[----:B------:R-:W-:Y:S02]  /*04b0*/  USHF.L.U32 UR9, UR13, 0x4, URZ ;  /* 0x000000040d097899 */ /* 0x000fe400080006ff */
[----:B------:R-:W-:-:S04]  /*04c0*/  USHF.L.U32 UR11, UR10, 0x1, URZ ;  /* 0x000000010a0b7899 */ /* 0x000fc800080006ff */
[----:B------:R-:W-:-:S04]  /*04d0*/  ULOP3.LUT UR9, UR10, UR11, UR9, 0x96, !UPT ;  /* 0x0000000b0a097292 */ /* 0x000fc8000f8e9609 */
[----:B------:R-:W-:Y:S01]  /*04e0*/  ULOP3.LUT UR12, UR9, UR13, URZ, 0x3c, !UPT ;  /* 0x0000000d090c7292 */ /* 0x000fe2000f8e3cff */
[----:B0-----:R-:W-:-:S03]  /*04f0*/  DFMA R12, R8, -R10, 1 ;  /* 0x3ff00000080c742b */ /* 0x001fc6000000080a */
[----:B------:R-:W-:-:S04]  /*0500*/  UIADD3 UR9, UPT, UPT, UR5, 0xb0f8a, UR12 ;  /* 0x000b0f8a05097890 */ /* 0x000fc8000fffe00c */
[----:B------:R-:W-:Y:S01]  /*0510*/  UIMAD.WIDE.U32 UR10, UR9, 0x20005, URZ ;  /* 0x00020005090a78a5 */ /* 0x000fe2000f8e00ff */
[----:B------:R-:W-:-:S03]  /*0520*/  DFMA R12, R12, R12, R12 ;  /* 0x0000000c0c0c722b */ /* 0x000fc6000000000c */
[----:B------:R-:W-:-:S04]  /*0530*/  UIADD3 UR10, UPT, UPT, UR9, -UR11, URZ ;  /* 0x8000000b090a7290 */ /* 0x000fc8000fffe0ff */
[----:B------:R-:W-:Y:S01]  /*0540*/  ULEA.HI UR10, UR10, UR11, URZ, 0x1f ;  /* 0x0000000b0a0a7291 */ /* 0x000fe2000f8ff8ff */
[----:B------:R-:W-:-:S03]  /*0550*/  DFMA R8, R8, R12, R8 ;  /* 0x0000000c0808722b */ /* 0x000fc60000000008 */
[----:B------:R-:W-:-:S04]  /*0560*/  USHF.R.U32.HI UR10, URZ, 0xe, UR10 ;  /* 0x0000000eff0a7899 */ /* 0x000fc8000801160a */
[----:B------:R-:W-:Y:S01]  /*0570*/  UIMAD UR10, UR10, -0x7fff, UR9 ;  /* 0xffff80010a0a78a4 */ /* 0x000fe2000f8e0209 */
[----:B------:R-:W-:-:S08]  /*0580*/  DFMA R10, R8, -R10, 1 ;  /* 0x3ff00000080a742b */ /* 0x000fd0000000080a */
        /* <DEDUP_REMOVED lines=13> */
[----:B------:R-:W-:Y:S01]  /*0660*/  MOV R8, R20 ;  /* 0x0000001400087202 */ /* 0x000fe20000000f00 */
[----:B------:R-:W-:-:S07]  /*0670*/  IMAD.MOV.U32 R9, RZ, RZ, R21 ;  /* 0x000000ffff097224 */ /* 0x000fce00078e0015 */
.L_x_3:
[----:B------:R-:W-:Y:S01]  /*0680*/  DMUL R12, R8, R8 ;  /* 0x00000008080c7228 */ /* 0x000fe20000000000 */
[----:B------:R-:W-:Y:S02]  /*0690*/  IMAD.MOV.U32 R8, RZ, RZ, 0x0 ;  /* 0x00000000ff087424 */ /* 0x000fe400078e00ff */
[----:B------:R-:W-:-:S05]  /*06a0*/  IMAD.MOV.U32 R9, RZ, RZ, 0x3fd80000 ;  /* 0x3fd80000ff097424 */ /* 0x000fca00078e00ff */
[----:B------:R-:W-:-:S06]  /*06b0*/  DFMA R12, R2, R2, R12 ;  /* 0x00000002020c722b */ /* 0x000fcc000000000c */
[----:B------:R-:W0:Y:S04]  /*06c0*/  MUFU.RSQ64H R15, R13 ;  /* 0x0000000d000f7308 */ /* 0x000e280000001c00 */
[----:B------:R-:W-:-:S05]  /*06d0*/  VIADD R14, R13, 0xfcb00000 ;  /* 0xfcb000000d0e7836 */ /* 0x000fca0000000000 */
[----:B------:R-:W-:Y:S01]  /*06e0*/  ISETP.GE.U32.AND P1, PT, R14, 0x7ca00000, PT ;  /* 0x7ca000000e00780c */ /* 0x000fe20003f26070 */
[----:B0-----:R-:W-:-:S08]  /*06f0*/  DMUL R2, R14, R14 ;  /* 0x0000000e0e027228 */ /* 0x001fd00000000000 */
[----:B------:R-:W-:-:S08]  /*0700*/  DFMA R2, R12, -R2, 1 ;  /* 0x3ff000000c02742b */ /* 0x000fd00000000802 */
[----:B------:R-:W-:Y:S02]  /*0710*/  DFMA R8, R2, R8, 0.5 ;  /* 0x3fe000000208742b */ /* 0x000fe40000000008 */
[----:B------:R-:W-:-:S08]  /*0720*/  DMUL R2, R14, R2 ;  /* 0x000000020e027228 */ /* 0x000fd00000000000 */
[----:B------:R-:W-:-:S08]  /*0730*/  DFMA R2, R8, R2, R14 ;  /* 0x000000020802722b */ /* 0x000fd0000000000e */
[----:B------:R-:W-:Y:S02]  /*0740*/  DMUL R16, R12, R2 ;  /* 0x000000020c107228 */ /* 0x000fe40000000000 */
[----:B------:R-:W-:Y:S01]  /*0750*/  IADD3 R9, PT, PT, R3, -0x100000, RZ ;  /* 0xfff0000003097810 */ /* 0x000fe20007ffe0ff */
[----:B------:R-:W-:-:S05]  /*0760*/  IMAD.MOV.U32 R8, RZ, RZ, R2 ;  /* 0x000000ffff087224 */ /* 0x000fca00078e0002 */
[----:B------:R-:W-:-:S08]  /*0770*/  DFMA R20, R16, -R16, R12 ;  /* 0x800000101014722b */ /* 0x000fd0000000000c */
[----:B------:R-:W-:Y:S01]  /*0780*/  DFMA R10, R20, R8, R16 ;  /* 0x00000008140a722b */ /* 0x000fe20000000010 */
[----:B------:R-:W-:Y:S10]  /*0790*/  @!P1 BRA `(.L_x_4) ;  /* 0x0000000000289947 */ /* 0x000ff40003800000 */
[----:B------:R-:W-:Y:S01]  /*07a0*/  IMAD.MOV.U32 R7, RZ, RZ, R13 ;  /* 0x000000ffff077224 */ /* 0x000fe200078e000d */
[----:B------:R-:W-:Y:S01]  /*07b0*/  MOV R3, R21 ;  /* 0x0000001500037202 */ /* 0x000fe20000000f00 */
[----:B------:R-:W-:Y:S02]  /*07c0*/  IMAD.MOV.U32 R10, RZ, RZ, R2 ;  /* 0x000000ffff0a7224 */ /* 0x000fe400078e0002 */
[----:B------:R-:W-:Y:S02]  /*07d0*/  IMAD.MOV.U32 R11, RZ, RZ, R17 ;  /* 0x000000ffff0b7224 */ /* 0x000fe400078e0011 */
[----:B------:R-:W-:Y:S01]  /*07e0*/  IMAD.MOV.U32 R13, RZ, RZ, R14 ;  /* 0x000000ffff0d7224 */ /* 0x000fe200078e000e */
[----:B------:R-:W-:Y:S01]  /*07f0*/  MOV R14, 0x840 ;  /* 0x00000840000e7802 */ /* 0x000fe20000000f00 */
[----:B------:R-:W-:Y:S02]  /*0800*/  IMAD.MOV.U32 R8, RZ, RZ, R20 ;  /* 0x000000ffff087224 */ /* 0x000fe400078e0014 */
[----:B------:R-:W-:-:S02]  /*0810*/  IMAD.MOV.U32 R2, RZ, RZ, R16 ;  /* 0x000000ffff027224 */ /* 0x000fc400078e0010 */
[----:B------:R-:W-:-:S07]  /*0820*/  IMAD.MOV.U32 R17, RZ, RZ, R9 ;  /* 0x000000ffff117224 */ /* 0x000fce00078e0009 */
[----:B------:R-:W-:Y:S05]  /*0830*/  CALL.REL.NOINC `($__internal_1_$__cuda_sm20_dsqrt_rn_f64_mediumpath_v1) ;  /* 0x0000002000747944 */ /* 0x000fea0003c00000 */
.L_x_4:
[----:B------:R-:W-:Y:S01]  /*0840*/  USHF.R.U32.HI UR9, URZ, 0x2, UR8 ;  /* 0x00000002ff097899 */ /* 0x000fe20008011608 */
[----:B------:R-:W0:Y:S01]  /*0850*/  MUFU.RCP64H R3, 32767 ;  /* 0x40dfffc000037908 */ /* 0x000e220000001800 */
[----:B------:R-:W-:Y:S01]  /*0860*/  MOV R8, 0x0 ;  /* 0x0000000000087802 */ /* 0x000fe20000000f00 */
[----:B------:R-:W-:Y:S01]  /*0870*/  IMAD.MOV.U32 R9, RZ, RZ, 0x40dfffc0 ;  /* 0x40dfffc0ff097424 */ /* 0x000fe200078e00ff */
[----:B------:R-:W-:Y:S01]  /*0880*/  ULOP3.LUT UR9, UR9, UR8, URZ, 0x3c, !UPT ;  /* 0x0000000809097292 */ /* 0x000fe2000f8e3cff */
[----:B------:R-:W-:Y:S01]  /*0890*/  IMAD.MOV.U32 R2, RZ, RZ, 0x1 ;  /* 0x00000001ff027424 */ /* 0x000fe200078e00ff */
[----:B------:R-:W-:Y:S01]  /*08a0*/  USHF.L.U32 UR8, UR12, 0x4, URZ ;  /* 0x000000040c087899 */ /* 0x000fe200080006ff */
[----:B------:R-:W-:Y:S01]  /*08b0*/  DSETP.GTU.AND P1, PT, R10, 1, PT ;  /* 0x3ff000000a00742a */ /* 0x000fe20003f2c000 */
[----:B------:R-:W-:-:S04]  /*08c0*/  USHF.L.U32 UR10, UR9, 0x1, URZ ;  /* 0x00000001090a7899 */ /* 0x000fc800080006ff */
[----:B------:R-:W-:Y:S01]  /*08d0*/  ULOP3.LUT UR8, UR12, UR8, UR10, 0x96, !UPT ;  /* 0x000000080c087292 */ /* 0x000fe2000f8e960a */
[----:B------:R-:W-:-:S03]  /*08e0*/  SEL R31, RZ, 0x1, P1 ;  /* 0x00000001ff1f7807 */ /* 0x000fc60000800000 */
        /* <DEDUP_REMOVED lines=26> */
.L_x_5:
[----:B------:R-:W-:Y:S01]  /*0a90*/  USHF.R.U32.HI UR8, URZ, 0x2, UR7 ;  /* 0x00000002ff087899 */ /* 0x000fe20008011607 */
[----:B------:R-:W0:Y:S01]  /*0aa0*/  MUFU.RCP64H R9, 32767 ;  /* 0x40dfffc000097908 */ /* 0x000e220000001800 */
[----:B------:R-:W-:Y:S02]  /*0ab0*/  IMAD.MOV.U32 R10, RZ, RZ, 0x0 ;  /* 0x00000000ff0a7424 */ /* 0x000fe400078e00ff */
[----:B------:R-:W-:Y:S01]  /*0ac0*/  ULOP3.LUT UR8, UR8, UR7, URZ, 0x3c, !UPT ;  /* 0x0000000708087292 */ /* 0x000fe2000f8e3cff */
[----:B------:R-:W-:Y:S01]  /*0ad0*/  IMAD.MOV.U32 R11, RZ, RZ, 0x40dfffc0 ;  /* 0x40dfffc0ff0b7424 */ /* 0x000fe200078e00ff */
[----:B------:R-:W-:Y:S01]  /*0ae0*/  USHF.L.U32 UR7, UR16, 0x4, URZ ;  /* 0x0000000410077899 */ /* 0x000fe200080006ff */
[----:B------:R-:W-:Y:S01]  /*0af0*/  IMAD.MOV.U32 R8, RZ, RZ, 0x1 ;  /* 0x00000001ff087424 */ /* 0x000fe200078e00ff */
        /* <DEDUP_REMOVED lines=22> */
[----:B------:R-:W-:Y:S01]  /*0c60*/  MOV R14, RZ ;  /* 0x000000ff000e7202 */ /* 0x000fe20000000f00 */
[----:B------:R-:W-:Y:S01]  /*0c70*/  IMAD.MOV.U32 R15, RZ, RZ, 0x40dfffc0 ;  /* 0x40dfffc0ff0f7424 */ /* 0x000fe200078e00ff */
[----:B------:R-:W-:-:S07]  /*0c80*/  MOV R8, 0xca0 ;  /* 0x00000ca000087802 */ /* 0x000fce0000000f00 */
[----:B------:R-:W-:Y:S05]  /*0c90*/  CALL.REL.NOINC `($__internal_0_$__cuda_sm20_div_rn_f64_full) ;  /* 0x0000001400f87944 */ /* 0x000fea0003c00000 */
[----:B------:R-:W-:Y:S02]  /*0ca0*/  IMAD.MOV.U32 R8, RZ, RZ, R20 ;  /* 0x000000ffff087224 */ /* 0x000fe400078e0014 */
[----:B------:R-:W-:-:S07]  /*0cb0*/  IMAD.MOV.U32 R9, RZ, RZ, R21 ;  /* 0x000000ffff097224 */ /* 0x000fce00078e0015 */
.L_x_6:
[----:B------:R-:W-:Y:S01]  /*0cc0*/  DMUL R12, R8, R8 ;  /* 0x00000008080c7228 */ /* 0x000fe20000000000 */
[----:B------:R-:W-:Y:S01]  /*0cd0*/  MOV R8, 0x0 ;  /* 0x0000000000087802 */ /* 0x000fe20000000f00 */
[----:B------:R-:W-:-:S06]  /*0ce0*/  IMAD.MOV.U32 R9, RZ, RZ, 0x3fd80000 ;  /* 0x3fd80000ff097424 */ /* 0x000fcc00078e00ff */
        /* <DEDUP_REMOVED lines=10> */
[----:B------:R-:W-:Y:S02]  /*0d90*/  VIADD R9, R21, 0xfff00000 ;  /* 0xfff0000015097836 */ /* 0x000fe40000000000 */
[----:B------:R-:W-:-:S04]  /*0da0*/  IMAD.MOV.U32 R8, RZ, RZ, R20 ;  /* 0x000000ffff087224 */ /* 0x000fc800078e0014 */
[----:B------:R-:W-:-:S08]  /*0db0*/  DFMA R2, R16, -R16, R12 ;  /* 0x800000101002722b */ /* 0x000fd0000000000c */
[----:B------:R-:W-:Y:S01]  /*0dc0*/  DFMA R10, R2, R8, R16 ;  /* 0x00000008020a722b */ /* 0x000fe20000000010 */
[----:B------:R-:W-:Y:S10]  /*0dd0*/  @!P1 BRA `(.L_x_7) ;  /* 0x0000000000249947 */ /* 0x000ff40003800000 */
[----:B------:R-:W-:Y:S01]  /*0de0*/  MOV R7, R13 ;  /* 0x0000000d00077202 */ /* 0x000fe20000000f00 */
[----:B------:R-:W-:Y:S02]  /*0df0*/  IMAD.MOV.U32 R8, RZ, RZ, R2 ;  /* 0x000000ffff087224 */ /* 0x000fe400078e0002 */
[----:B------:R-:W-:Y:S01]  /*0e00*/  IMAD.MOV.U32 R11, RZ, RZ, R17 ;  /* 0x000000ffff0b7224 */ /* 0x000fe200078e0011 */
[----:B------:R-:W-:Y:S01]  /*0e10*/  MOV R17, R9 ;  /* 0x0000000900117202 */ /* 0x000fe20000000f00 */
[----:B------:R-:W-:Y:S01]  /*0e20*/  IMAD.MOV.U32 R13, RZ, RZ, R14 ;  /* 0x000000ffff0d7224 */ /* 0x000fe200078e000e */
[----:B------:R-:W-:Y:S01]  /*0e30*/  MOV R14, 0xe70 ;  /* 0x00000e70000e7802 */ /* 0x000fe20000000f00 */
[----:B------:R-:W-:Y:S02]  /*0e40*/  IMAD.MOV.U32 R10, RZ, RZ, R20 ;  /* 0x000000ffff0a7224 */ /* 0x000fe400078e0014 */
[----:B------:R-:W-:-:S07]  /*0e50*/  IMAD.MOV.U32 R2, RZ, RZ, R16 ;  /* 0x000000ffff027224 */ /* 0x000fce00078e0010 */
[----:B------:R-:W-:Y:S05]  /*0e60*/  CALL.REL.NOINC `($__internal_1_$__cuda_sm20_dsqrt_rn_f64_mediumpath_v1) ;  /* 0x0000001800e87944 */ /* 0x000fea0003c00000 */
.L_x_7:
[----:B------:R-:W-:Y:S01]  /*0e70*/  USHF.R.U32.HI UR7, URZ, 0x2, UR6 ;  /* 0x00000002ff077899 */ /* 0x000fe20008011606 */
[----:B------:R-:W0:Y:S01]  /*0e80*/  MUFU.RCP64H R3, 32767 ;  /* 0x40dfffc000037908 */ /* 0x000e220000001800 */
[----:B------:R-:W-:Y:S01]  /*0e90*/  IMAD.MOV.U32 R8, RZ, RZ, 0x0 ;  /* 0x00000000ff087424 */ /* 0x000fe200078e00ff */
[----:B------:R-:W-:Y:S01]  /*0ea0*/  DSETP.GTU.AND P1, PT, R10, 1, PT ;  /* 0x3ff000000a00742a */ /* 0x000fe20003f2c000 */
[----:B------:R-:W-:Y:S01]  /*0eb0*/  ULOP3.LUT UR7, UR7, UR6, URZ, 0x3c, !UPT ;  /* 0x0000000607077292 */ /* 0x000fe2000f8e3cff */
[----:B------:R-:W-:Y:S01]  /*0ec0*/  IMAD.MOV.U32 R9, RZ, RZ, 0x40dfffc0 ;  /* 0x40dfffc0ff097424 */ /* 0x000fe200078e00ff */
[----:B------:R-:W-:Y:S01]  /*0ed0*/  USHF.L.U32 UR6, UR10, 0x4, URZ ;  /* 0x000000040a067899 */ /* 0x000fe200080006ff */
[----:B------:R-:W-:Y:S01]  /*0ee0*/  IMAD.MOV.U32 R2, RZ, RZ, 0x1 ;  /* 0x00000001ff027424 */ /* 0x000fe200078e00ff */
[----:B------:R-:W-:Y:S01]  /*0ef0*/  USHF.L.U32 UR8, UR7, 0x1, URZ ;  /* 0x0000000107087899 */ /* 0x000fe200080006ff */
[----:B------:R-:W-:-:S03]  /*0f00*/  SEL R7, RZ, 0x1, P1 ;  /* 0x00000001ff077807 */ /* 0x000fc60000800000 */
[----:B------:R-:W-:Y:S01]  /*0f10*/  ULOP3.LUT UR6, UR10, UR6, UR8, 0x96, !UPT ;  /* 0x000000060a067292 */ /* 0x000fe2000f8e9608 */
[----:B------:R-:W-:-:S03]  /*0f20*/  IADD3 R28, P2, P3, R7, R28, R31 ;  /* 0x0000001c071c7210 */ /* 0x000fc60007b5e01f */
[----:B------:R-:W-:Y:S01]  /*0f30*/  ULOP3.LUT UR9, UR6, UR7, URZ, 0x3c, !UPT ;  /* 0x0000000706097292 */ /* 0x000fe2000f8e3cff */
[----:B------:R-:W-:Y:S01]  /*0f40*/  IADD3.X R29, PT, PT, RZ, R29, RZ, P2, P3 ;  /* 0x0000001dff1d7210 */ /* 0x000fe200017e64ff */
        /* <DEDUP_REMOVED lines=20> */
[----:B------:R-:W-:Y:S02]  /*1090*/  MOV R15, 0x40dfffc0 ;  /* 0x40dfffc0000f7802 */ /* 0x000fe40000000f00 */
[----:B------:R-:W-:-:S07]  /*10a0*/  MOV R8, 0x10c0 ;  /* 0x000010c000087802 */ /* 0x000fce0000000f00 */
[----:B------:R-:W-:Y:S05]  /*10b0*/  CALL.REL.NOINC `($__internal_0_$__cuda_sm20_div_rn_f64_full) ;  /* 0x0000001000f07944 */ /* 0x000fea0003c00000 */
[----:B------:R-:W-:Y:S02]  /*10c0*/  IMAD.MOV.U32 R2, RZ, RZ, R20 ;  /* 0x000000ffff027224 */ /* 0x000fe400078e0014 */
[----:B------:R-:W-:-:S07]  /*10d0*/  IMAD.MOV.U32 R3, RZ, RZ, R21 ;  /* 0x000000ffff037224 */ /* 0x000fce00078e0015 */
.L_x_8:
[----:B------:R-:W-:Y:S01]  /*10e0*/  USHF.R.U32.HI UR6, URZ, 0x2, UR13 ;  /* 0x00000002ff067899 */ /* 0x000fe2000801160d */
[----:B------:R-:W0:Y:S01]  /*10f0*/  MUFU.RCP64H R9, 32767 ;  /* 0x40dfffc000097908 */ /* 0x000e220000001800 */
[----:B------:R-:W-:Y:S01]  /*1100*/  USHF.L.U32 UR7, UR9, 0x4, URZ ;  /* 0x0000000409077899 */ /* 0x000fe200080006ff */
[----:B------:R-:W-:Y:S01]  /*1110*/  IMAD.MOV.U32 R10, RZ, RZ, 0x0 ;  /* 0x00000000ff0a7424 */ /* 0x000fe200078e00ff */
[----:B------:R-:W-:Y:S01]  /*1120*/  ULOP3.LUT UR6, UR6, UR13, URZ, 0x3c, !UPT ;  /* 0x0000000d06067292 */ /* 0x000fe2000f8e3cff */
[----:B------:R-:W-:Y:S01]  /*1130*/  IMAD.MOV.U32 R11, RZ, RZ, 0x40dfffc0 ;  /* 0x40dfffc0ff0b7424 */ /* 0x000fe200078e00ff */
[----:B------:R-:W-:Y:S02]  /*1140*/  MOV R8, 0x1 ;  /* 0x0000000100087802 */ /* 0x000fe40000000f00 */
        /* <DEDUP_REMOVED lines=28> */
.L_x_9:
[----:B------:R-:W-:Y:S01]  /*1310*/  DMUL R12, R8, R8 ;  /* 0x00000008080c7228 */ /* 0x000fe20000000000 */
[----:B------:R-:W-:Y:S02]  /*1320*/  IMAD.MOV.U32 R8, RZ, RZ, 0x0 ;  /* 0x00000000ff087424 */ /* 0x000fe400078e00ff */
[----:B------:R-:W-:-:S05]  /*1330*/  IMAD.MOV.U32 R9, RZ, RZ, 0x3fd80000 ;  /* 0x3fd80000ff097424 */ /* 0x000fca00078e00ff */
[----:B------:R-:W-:-:S06]  /*1340*/  DFMA R12, R2, R2, R12 ;  /* 0x00000002020c722b */ /* 0x000fcc000000000c */
[----:B------:R-:W0:Y:S04]  /*1350*/  MUFU.RSQ64H R15, R13 ;  /* 0x0000000d000f7308 */ /* 0x000e280000001c00 */
[----:B------:R-:W-:-:S04]  /*1360*/  IADD3 R14, PT, PT, R13, -0x3500000, RZ ;  /* 0xfcb000000d0e7810 */ /* 0x000fc80007ffe0ff */
[----:B------:R-:W-:Y:S02]  /*1370*/  ISETP.GE.U32.AND P1, PT, R14, 0x7ca00000, PT ;  /* 0x7ca000000e00780c */ /* 0x000fe40003f26070 */
        /* <DEDUP_REMOVED lines=11> */
[----:B------:R-:W-:Y:S01]  /*1430*/  IMAD.MOV.U32 R7, RZ, RZ, R13 ;  /* 0x000000ffff077224 */ /* 0x000fe200078e000d */
[----:B------:R-:W-:Y:S01]  /*1440*/  MOV R10, R2 ;  /* 0x00000002000a7202 */ /* 0x000fe20000000f00 */
[----:B------:R-:W-:Y:S01]  /*1450*/  IMAD.MOV.U32 R13, RZ, RZ, R14 ;  /* 0x000000ffff0d7224 */ /* 0x000fe200078e000e */
[----:B------:R-:W-:Y:S01]  /*1460*/  MOV R11, R17 ;  /* 0x00000011000b7202 */ /* 0x000fe20000000f00 */
[----:B------:R-:W-:Y:S01]  /*1470*/  IMAD.MOV.U32 R8, RZ, RZ, R20 ;  /* 0x000000ffff087224 */ /* 0x000fe200078e0014 */
[----:B------:R-:W-:Y:S01]  /*1480*/  MOV R14, 0x14d0 ;  /* 0x000014d0000e7802 */ /* 0x000fe20000000f00 */
[----:B------:R-:W-:Y:S02]  /*1490*/  IMAD.MOV.U32 R3, RZ, RZ, R21 ;  /* 0x000000ffff037224 */ /* 0x000fe400078e0015 */
[----:B------:R-:W-:Y:S02]  /*14a0*/  IMAD.MOV.U32 R2, RZ, RZ, R16 ;  /* 0x000000ffff027224 */ /* 0x000fe400078e0010 */
[----:B------:R-:W-:-:S07]  /*14b0*/  IMAD.MOV.U32 R17, RZ, RZ, R9 ;  /* 0x000000ffff117224 */ /* 0x000fce00078e0009 */
[----:B------:R-:W-:Y:S05]  /*14c0*/  CALL.REL.NOINC `($__internal_1_$__cuda_sm20_dsqrt_rn_f64_mediumpath_v1) ;  /* 0x0000001400507944 */ /* 0x000fea0003c00000 */
.L_x_10:
[----:B------:R-:W-:Y:S01]  /*14d0*/  USHF.R.U32.HI UR6, URZ, 0x2, UR12 ;  /* 0x00000002ff067899 */ /* 0x000fe2000801160c */
[----:B------:R-:W0:Y:S01]  /*14e0*/  MUFU.RCP64H R3, 32767 ;  /* 0x40dfffc000037908 */ /* 0x000e220000001800 */
[----:B------:R-:W-:Y:S01]  /*14f0*/  USHF.L.U32 UR7, UR8, 0x4, URZ ;  /* 0x0000000408077899 */ /* 0x000fe200080006ff */
[----:B------:R-:W-:Y:S01]  /*1500*/  IMAD.MOV.U32 R8, RZ, RZ, 0x0 ;  /* 0x00000000ff087424 */ /* 0x000fe200078e00ff */
[----:B------:R-:W-:Y:S01]  /*1510*/  ULOP3.LUT UR6, UR6, UR12, URZ, 0x3c, !UPT ;  /* 0x0000000c06067292 */ /* 0x000fe2000f8e3cff */
[----:B------:R-:W-:Y:S01]  /*1520*/  IMAD.MOV.U32 R9, RZ, RZ, 0x40dfffc0 ;  /* 0x40dfffc0ff097424 */ /* 0x000fe200078e00ff */
[----:B------:R-:W-:Y:S01]  /*1530*/  MOV R2, 0x1 ;  /* 0x0000000100027802 */ /* 0x000fe20000000f00 */
        /* <DEDUP_REMOVED lines=30> */
.L_x_11:
[----:B------:R-:W-:Y:S01]  /*1720*/  USHF.R.U32.HI UR6, URZ, 0x2, UR16 ;  /* 0x00000002ff067899 */ /* 0x000fe20008011610 */
[----:B------:R-:W0:Y:S01]  /*1730*/  MUFU.RCP64H R9, 32767 ;  /* 0x40dfffc000097908 */ /* 0x000e220000001800 */
[----:B------:R-:W-:Y:S01]  /*1740*/  USHF.L.U32 UR11, UR7, 0x4, URZ ;  /* 0x00000004070b7899 */ /* 0x000fe200080006ff */
[----:B------:R-:W-:Y:S01]  /*1750*/  MOV R10, 0x0 ;  /* 0x00000000000a7802 */ /* 0x000fe20000000f00 */
[----:B------:R-:W-:Y:S01]  /*1760*/  ULOP3.LUT UR6, UR6, UR16, URZ, 0x3c, !UPT ;  /* 0x0000001006067292 */ /* 0x000fe2000f8e3cff */
[----:B------:R-:W-:Y:S02]  /*1770*/  IMAD.MOV.U32 R11, RZ, RZ, 0x40dfffc0 ;  /* 0x40dfffc0ff0b7424 */ /* 0x000fe400078e00ff */
        /* <DEDUP_REMOVED lines=29> */
.L_x_12:
        /* <DEDUP_REMOVED lines=18> */
[----:B------:R-:W-:Y:S02]  /*1a70*/  IMAD.MOV.U32 R7, RZ, RZ, R13 ;  /* 0x000000ffff077224 */ /* 0x000fe400078e000d */
[----:B------:R-:W-:Y:S01]  /*1a80*/  IMAD.MOV.U32 R8, RZ, RZ, R2 ;  /* 0x000000ffff087224 */ /* 0x000fe200078e0002 */
[----:B------:R-:W-:Y:S01]  /*1a90*/  MOV R2, R16 ;  /* 0x0000001000027202 */ /* 0x000fe20000000f00 */
[----:B------:R-:W-:Y:S02]  /*1aa0*/  IMAD.MOV.U32 R11, RZ, RZ, R17 ;  /* 0x000000ffff0b7224 */ /* 0x000fe400078e0011 */
[----:B------:R-:W-:Y:S01]  /*1ab0*/  IMAD.MOV.U32 R13, RZ, RZ, R14 ;  /* 0x000000ffff0d7224 */ /* 0x000fe200078e000e */
[----:B------:R-:W-:Y:S01]  /*1ac0*/  MOV R14, 0x1b00 ;  /* 0x00001b00000e7802 */ /* 0x000fe20000000f00 */
[----:B------:R-:W-:Y:S02]  /*1ad0*/  IMAD.MOV.U32 R10, RZ, RZ, R20 ;  /* 0x000000ffff0a7224 */ /* 0x000fe400078e0014 */
[----:B------:R-:W-:-:S07]  /*1ae0*/  IMAD.MOV.U32 R17, RZ, RZ, R9 ;  /* 0x000000ffff117224 */ /* 0x000fce00078e0009 */
[----:B------:R-:W-:Y:S05]  /*1af0*/  CALL.REL.NOINC `($__internal_1_$__cuda_sm20_dsqrt_rn_f64_mediumpath_v1) ;  /* 0x0000000c00c47944 */ /* 0x000fea0003c00000 */
.L_x_13:
[----:B------:R-:W-:Y:S01]  /*1b00*/  DSETP.GTU.AND P1, PT, R10, 1, PT ;  /* 0x3ff000000a00742a */ /* 0x000fe20003f2c000 */
[----:B------:R-:W-:-:S05]  /*1b10*/  UIADD3 UR4, UPT, UPT, UR4, 0x2c3e28, URZ ;  /* 0x002c3e2804047890 */ /* 0x000fca000fffe0ff */
[----:B------:R-:W-:-:S04]  /*1b20*/  SEL R2, RZ, 0x1, P1 ;  /* 0x00000001ff027807 */ /* 0x000fc80000800000 */
[----:B------:R-:W-:-:S04]  /*1b30*/  IADD3 R28, P1, P2, R2, R28, R31 ;  /* 0x0000001c021c7210 */ /* 0x000fc80007a3e01f */
[----:B------:R-:W-:Y:S01]  /*1b40*/  IADD3.X R29, PT, PT, RZ, R29, RZ, P1, P2 ;  /* 0x0000001dff1d7210 */ /* 0x000fe20000fe44ff */
[----:B------:R-:W-:Y:S08]  /*1b50*/  @P0 BRA `(.L_x_14) ;  /* 0xffffffe4009c0947 */ /* 0x000ff0000383ffff */
[----:B------:R-:W-:-:S12]  /*1b60*/  UIADD3 UR4, UPT, UPT, UR4, -0x2b473ae4, URZ ;  /* 0xd4b8c51c04047890 */ /* 0x000fd8000fffe0ff */
.L_x_1:
[----:B------:R-:W-:-:S04]  /*1b70*/  ISETP.NE.U32.AND P0, PT, R6, RZ, PT ;  /* 0x000000ff0600720c */ /* 0x000fc80003f05070 */
[----:B------:R-:W-:-:S13]  /*1b80*/  ISETP.NE.AND.EX P0, PT, R4, RZ, PT, P0 ;  /* 0x000000ff0400720c */ /* 0x000fda0003f05300 */
[----:B------:R-:W-:Y:S05]  /*1b90*/  @!P0 BRA `(.L_x_15) ;  /* 0x0000000400d88947 */ /* 0x000fea0003800000 */
[----:B------:R-:W-:Y:S02]  /*1ba0*/  UIADD3 UR13, UPT, UPT, UR4, 0xb0f8a, URZ ;  /* 0x000b0f8a040d7890 */ /* 0x000fe4000fffe0ff */
[----:B------:R-:W-:-:S12]  /*1bb0*/  UIADD3 UR11, UPT, UPT, UR4, 0x587c5, URZ ;  /* 0x000587c5040b7890 */ /* 0x000fd8000fffe0ff */
.L_x_19:
[----:B------:R-:W-:Y:S01]  /*1bc0*/  USHF.R.U32.HI UR4, URZ, 0x2, UR10 ;  /* 0x00000002ff047899 */ /* 0x000fe2000801160a */
[----:B------:R-:W0:Y:S01]  /*1bd0*/  MUFU.RCP64H R3, 32767 ;  /* 0x40dfffc000037908 */ /* 0x000e220000001800 */
[----:B------:R-:W-:Y:S01]  /*1be0*/  UMOV UR12, UR7 ;  /* 0x00000007000c7c82 */ /* 0x000fe20008000000 */
[----:B------:R-:W-:Y:S01]  /*1bf0*/  IMAD.MOV.U32 R8, RZ, RZ, 0x0 ;  /* 0x00000000ff087424 */ /* 0x000fe200078e00ff */
[----:B------:R-:W-:Y:S01]  /*1c00*/  ULOP3.LUT UR10, UR4, UR10, URZ, 0x3c, !UPT ;  /* 0x0000000a040a7292 */ /* 0x000fe2000f8e3cff */
[----:B------:R-:W-:Y:S01]  /*1c10*/  MOV R9, 0x40dfffc0 ;  /* 0x40dfffc000097802 */ /* 0x000fe20000000f00 */
[----:B------:R-:W-:Y:S01]  /*1c20*/  USHF.L.U32 UR4, UR6, 0x4, URZ ;  /* 0x0000000406047899 */ /* 0x000fe200080006ff */
[----:B------:R-:W-:Y:S01]  /*1c30*/  IMAD.MOV.U32 R2, RZ, RZ, 0x1 ;  /* 0x00000001ff027424 */ /* 0x000fe200078e00ff */
[----:B------:R-:W-:-:S04]  /*1c40*/  USHF.L.U32 UR5, UR10, 0x1, URZ ;  /* 0x000000010a057899 */ /* 0x000fc800080006ff */
[----:B------:R-:W-:-:S04]  /*1c50*/  ULOP3.LUT UR4, UR6, UR4, UR5, 0x96, !UPT ;  /* 0x0000000406047292 */ /* 0x000fc8000f8e9605 */
[----:B------:R-:W-:Y:S01]  /*1c60*/  ULOP3.LUT UR7, UR4, UR10, URZ, 0x3c, !UPT ;  /* 0x0000000a04077292 */ /* 0x000fe2000f8e3cff */
[----:B0-----:R-:W-:-:S03]  /*1c70*/  DFMA R10, R2, -R8, 1 ;  /* 0x3ff00000020a742b */ /* 0x001fc60000000808 */
[----:B------:R-:W-:-:S04]  /*1c80*/  UIADD3 UR10, UPT, UPT, UR7, UR11, URZ ;  /* 0x0000000b070a7290 */ /* 0x000fc8000fffe0ff */
[----:B------:R-:W-:Y:S01]  /*1c90*/  UIMAD.WIDE.U32 UR4, UR10, 0x20005, URZ ;  /* 0x000200050a0478a5 */ /* 0x000fe2000f8e00ff */
[----:B------:R-:W-:-:S03]  /*1ca0*/  DFMA R10, R10, R10, R10 ;  /* 0x0000000a0a0a722b */ /* 0x000fc6000000000a */
[----:B------:R-:W-:-:S04]  /*1cb0*/  UIADD3 UR10, UPT, UPT, UR10, -UR5, URZ ;  /* 0x800000050a0a7290 */ /* 0x000fc8000fffe0ff */
[----:B------:R-:W-:Y:S01]  /*1cc0*/  ULEA.HI UR10, UR10, UR5, URZ, 0x1f ;  /* 0x000000050a0a7291 */ /* 0x000fe2000f8ff8ff */
[----:B------:R-:W-:-:S03]  /*1cd0*/  DFMA R10, R2, R10, R2 ;  /* 0x0000000a020a722b */ /* 0x000fc60000000002 */
[----:B------:R-:W-:-:S04]  /*1ce0*/  USHF.R.U32.HI UR10, URZ, 0xe, UR10 ;  /* 0x0000000eff0a7899 */ /* 0x000fc8000801160a */
[----:B------:R-:W-:Y:S01]  /*1cf0*/  UIMAD UR10, UR10, -0x7fff, UR7 ;  /* 0xffff80010a0a78a4 */ /* 0x000fe2000f8e0207 */
[----:B------:R-:W-:-:S03]  /*1d00*/  DFMA R8, R10, -R8, 1 ;  /* 0x3ff000000a08742b */ /* 0x000fc60000000808 */
[----:B------:R-:W-:-:S05]  /*1d10*/  UIADD3 UR10, UPT, UPT, UR13, -0x587c5, UR10 ;  /* 0xfffa783b0d0a7890 */ /* 0x000fca000fffe00a */
[----:B------:R-:W-:-:S04]  /*1d20*/  DFMA R10, R10, R8, R10 ;  /* 0x000000080a0a722b */ /* 0x000fc8000000000a */
[----:B------:R-:W0:Y:S01]  /*1d30*/  I2F.F64.U32 R12, UR10 ;  /* 0x0000000a000c7d12 */ /* 0x000e220008201800 */
[----:B------:R-:W-:Y:S01]  /*1d40*/  UMOV UR10, UR8 ;  /* 0x00000008000a7c82 */ /* 0x000fe20008000000 */
[----:B------:R-:W-:Y:S02]  /*1d50*/  UMOV UR8, UR6 ;  /* 0x0000000600087c82 */ /* 0x000fe40008000000 */
        /* <DEDUP_REMOVED lines=11> */
[----:B------:R-:W-:Y:S01]  /*1e10*/  IMAD.MOV.U32 R2, RZ, RZ, R20 ;  /* 0x000000ffff027224 */ /* 0x000fe200078e0014 */
[----:B------:R-:W-:-:S07]  /*1e20*/  MOV R3, R21 ;  /* 0x0000001500037202 */ /* 0x000fce0000000f00 */
.L_x_16:
[----:B------:R-:W-:Y:S01]  /*1e30*/  USHF.R.U32.HI UR4, URZ, 0x2, UR9 ;  /* 0x00000002ff047899 */ /* 0x000fe20008011609 */
[----:B------:R-:W0:Y:S01]  /*1e40*/  MUFU.RCP64H R9, 32767 ;  /* 0x40dfffc000097908 */ /* 0x000e220000001800 */
[----:B------:R-:W-:Y:S01]  /*1e50*/  USHF.L.U32 UR6, UR7, 0x4, URZ ;  /* 0x0000000407067899 */ /* 0x000fe200080006ff */
[----:B------:R-:W-:Y:S01]  /*1e60*/  IMAD.MOV.U32 R10, RZ, RZ, 0x0 ;  /* 0x00000000ff0a7424 */ /* 0x000fe200078e00ff */
[----:B------:R-:W-:Y:S01]  /*1e70*/  ULOP3.LUT UR4, UR4, UR9, URZ, 0x3c, !UPT ;  /* 0x0000000904047292 */ /* 0x000fe2000f8e3cff */
[----:B------:R-:W-:Y:S02]  /*1e80*/  IMAD.MOV.U32 R11, RZ, RZ, 0x40dfffc0 ;  /* 0x40dfffc0ff0b7424 */ /* 0x000fe400078e00ff */
        /* <DEDUP_REMOVED lines=14> */
[----:B------:R-:W-:-:S05]  /*1f70*/  UIADD3 UR9, UPT, UPT, UR9, UR13, URZ ;  /* 0x0000000d09097290 */ /* 0x000fca000fffe0ff */
[----:B------:R-:W-:-:S04]  /*1f80*/  DFMA R14, R8, R10, R8 ;  /* 0x0000000a080e722b */ /* 0x000fc80000000008 */
[----:B------:R-:W0:Y:S04]  /*1f90*/  I2F.F64.U32 R12, UR9 ;  /* 0x00000009000c7d12 */ /* 0x000e280008201800 */
        /* <DEDUP_REMOVED lines=13> */
.L_x_17:
[----:B------:R-:W-:Y:S01]  /*2070*/  DMUL R12, R8, R8 ;  /* 0x00000008080c7228 */ /* 0x000fe20000000000 */
[----:B------:R-:W-:Y:S01]  /*2080*/  IMAD.MOV.U32 R8, RZ, RZ, 0x0 ;  /* 0x00000000ff087424 */ /* 0x000fe200078e00ff */
[----:B------:R-:W-:-:S06]  /*2090*/  MOV R9, 0x3fd80000 ;  /* 0x3fd8000000097802 */ /* 0x000fcc0000000f00 */
        /* <DEDUP_REMOVED lines=17> */
[----:B------:R-:W-:Y:S02]  /*21b0*/  IMAD.MOV.U32 R11, RZ, RZ, R17 ;  /* 0x000000ffff0b7224 */ /* 0x000fe400078e0011 */
[----:B------:R-:W-:Y:S01]  /*21c0*/  IMAD.MOV.U32 R13, RZ, RZ, R14 ;  /* 0x000000ffff0d7224 */ /* 0x000fe200078e000e */
[----:B------:R-:W-:Y:S01]  /*21d0*/  MOV R14, 0x2220 ;  /* 0x00002220000e7802 */ /* 0x000fe20000000f00 */
[----:B------:R-:W-:Y:S02]  /*21e0*/  IMAD.MOV.U32 R8, RZ, RZ, R20 ;  /* 0x000000ffff087224 */ /* 0x000fe400078e0014 */
[----:B------:R-:W-:Y:S02]  /*21f0*/  IMAD.MOV.U32 R2, RZ, RZ, R16 ;  /* 0x000000ffff027224 */ /* 0x000fe400078e0010 */
[----:B------:R-:W-:-:S07]  /*2200*/  IMAD.MOV.U32 R17, RZ, RZ, R9 ;  /* 0x000000ffff117224 */ /* 0x000fce00078e0009 */
[----:B------:R-:W-:Y:S05]  /*2210*/  CALL.REL.NOINC `($__internal_1_$__cuda_sm20_dsqrt_rn_f64_mediumpath_v1) ;  /* 0x0000000400fc7944 */ /* 0x000fea0003c00000 */
[----:B------:R-:W-:Y:S01]  /*2220*/  MOV R2, R10 ;  /* 0x0000000a00027202 */ /* 0x000fe20000000f00 */
[----:B------:R-:W-:-:S07]  /*2230*/  IMAD.MOV.U32 R3, RZ, RZ, R11 ;  /* 0x000000ffff037224 */ /* 0x000fce00078e000b */
.L_x_18:
[----:B------:R-:W-:Y:S01]  /*2240*/  DSETP.GTU.AND P0, PT, R2, 1, PT ;  /* 0x3ff000000200742a */ /* 0x000fe20003f0c000 */
[----:B------:R-:W-:Y:S01]  /*2250*/  IADD3 R6, P1, PT, R6, -0x1, RZ ;  /* 0xffffffff06067810 */ /* 0x000fe20007f3e0ff */
[----:B------:R-:W-:Y:S02]  /*2260*/  UIADD3 UR13, UPT, UPT, UR13, 0xb0f8a, URZ ;  /* 0x000b0f8a0d0d7890 */ /* 0x000fe4000fffe0ff */
[----:B------:R-:W-:Y:S01]  /*2270*/  UIADD3 UR11, UPT, UPT, UR11, 0xb0f8a, URZ ;  /* 0x000b0f8a0b0b7890 */ /* 0x000fe2000fffe0ff */
[----:B------:R-:W-:Y:S01]  /*2280*/  IADD3.X R4, PT, PT, R4, -0x1, RZ, P1, !PT ;  /* 0xffffffff04047810 */ /* 0x000fe20000ffe4ff */
[----:B------:R-:W-:Y:S01]  /*2290*/  UMOV UR9, UR12 ;  /* 0x0000000c00097c82 */ /* 0x000fe20008000000 */
[----:B------:R-:W-:Y:S02]  /*22a0*/  SEL R3, RZ, 0x1, P0 ;  /* 0x00000001ff037807 */ /* 0x000fe40000000000 */
[----:B------:R-:W-:Y:S02]  /*22b0*/  ISETP.NE.U32.AND P0, PT, R6, RZ, PT ;  /* 0x000000ff0600720c */ /* 0x000fe40003f05070 */
[----:B------:R-:W-:-:S02]  /*22c0*/  IADD3 R28, P1, PT, R28, R3, RZ ;  /* 0x000000031c1c7210 */ /* 0x000fc40007f3e0ff */
[----:B------:R-:W-:-:S03]  /*22d0*/  ISETP.NE.AND.EX P0, PT, R4, RZ, PT, P0 ;  /* 0x000000ff0400720c */ /* 0x000fc60003f05300 */
[----:B------:R-:W-:-:S10]  /*22e0*/  IMAD.X R29, RZ, RZ, R29, P1 ;  /* 0x000000ffff1d7224 */ /* 0x000fd400008e061d */
[----:B------:R-:W-:Y:S05]  /*22f0*/  @P0 BRA `(.L_x_19) ;  /* 0xfffffff800300947 */ /* 0x000fea000383ffff */
.L_x_15:
[----:B------:R0:W1:Y:S02]  /*2300*/  I2F.F64.U64 R12, R28 ;  /* 0x0000001c000c7312 */ /* 0x0000640000301800 */
.L_x_0:
[----:B------:R-:W2:Y:S01]  /*2310*/  I2F.F64.U64 R14, R18 ;  /* 0x00000012000e7312 */ /* 0x000ea20000301800 */
[----:B------:R-:W-:Y:S01]  /*2320*/  IMAD.MOV.U32 R2, RZ, RZ, 0x1 ;  /* 0x00000001ff027424 */ /* 0x000fe200078e00ff */
[----:B-1----:R-:W-:-:S06]  /*2330*/  FSETP.GEU.AND P1, PT, |R13|, 6.5827683646048100446e-37, PT ;  /* 0x036000000d00780b */ /* 0x002fcc0003f2e200 */
[----:B--2---:R-:W1:Y:S02]  /*2340*/  MUFU.RCP64H R3, R15 ;  /* 0x0000000f00037308 */ /* 0x004e640000001800 */
[----:B-1----:R-:W-:-:S08]  /*2350*/  DFMA R4, -R14, R2, 1 ;  /* 0x3ff000000e04742b */ /* 0x002fd00000000102 */
[----:B------:R-:W-:-:S08]  /*2360*/  DFMA R4, R4, R4, R4 ;  /* 0x000000040404722b */ /* 0x000fd00000000004 */
[----:B------:R-:W-:-:S08]  /*2370*/  DFMA R4, R2, R4, R2 ;  /* 0x000000040204722b */ /* 0x000fd00000000002 */
[----:B------:R-:W-:-:S08]  /*2380*/  DFMA R2, -R14, R4, 1 ;  /* 0x3ff000000e02742b */ /* 0x000fd00000000104 */
[----:B------:R-:W-:-:S08]  /*2390*/  DFMA R2, R4, R2, R4 ;  /* 0x000000020402722b */ /* 0x000fd00000000004 */
[----:B------:R-:W-:-:S08]  /*23a0*/  DMUL R4, R2, R12 ;  /* 0x0000000c02047228 */ /* 0x000fd00000000000 */
[----:B------:R-:W-:-:S08]  /*23b0*/  DFMA R6, -R14, R4, R12 ;  /* 0x000000040e06722b */ /* 0x000fd0000000010c */
[----:B------:R-:W-:-:S10]  /*23c0*/  DFMA R2, R2, R6, R4 ;  /* 0x000000060202722b */ /* 0x000fd40000000004 */
[----:B------:R-:W-:-:S05]  /*23d0*/  FFMA R0, RZ, R15, R3 ;  /* 0x0000000fff007223 */ /* 0x000fca0000000003 */
[----:B------:R-:W-:-:S13]  /*23e0*/  FSETP.GT.AND P0, PT, |R0|, 1.469367938527859385e-39, PT ;  /* 0x001000000000780b */ /* 0x000fda0003f04200 */
[----:B------:R-:W-:Y:S05]  /*23f0*/  @P0 BRA P1, `(.L_x_20) ;  /* 0x0000000000100947 */ /* 0x000fea0000800000 */
[----:B------:R-:W-:-:S07]  /*2400*/  MOV R8, 0x2420 ;  /* 0x0000242000087802 */ /* 0x000fce0000000f00 */
[----:B0-----:R-:W-:Y:S05]  /*2410*/  CALL.REL.NOINC `($__internal_0_$__cuda_sm20_div_rn_f64_full) ;  /* 0x0000000000187944 */ /* 0x001fea0003c00000 */
[----:B------:R-:W-:Y:S01]  /*2420*/  MOV R2, R20 ;  /* 0x0000001400027202 */ /* 0x000fe20000000f00 */
[----:B------:R-:W-:-:S07]  /*2430*/  IMAD.MOV.U32 R3, RZ, RZ, R21 ;  /* 0x000000ffff037224 */ /* 0x000fce00078e0015 */
.L_x_20:
[----:B------:R-:W1:Y:S01]  /*2440*/  LDC.64 R4, c[0x0][0x380] ;  /* 0x0000e000ff047b82 */ /* 0x000e620000000a00 */
[----:B------:R-:W-:-:S07]  /*2450*/  DMUL R2, R2, 4 ;  /* 0x4010000002027828 */ /* 0x000fce0000000000 */
[----:B-1----:R-:W-:Y:S01]  /*2460*/  STG.E.64 desc[UR14][R4.64], R2 ;  /* 0x0000000204007986 */ /* 0x002fe2000c101b0e */
[----:B------:R-:W-:Y:S05]  /*2470*/  EXIT ;  /* 0x000000000000794d */ /* 0x000fea0003800000 */
        .weak           $__internal_0_$__cuda_sm20_div_rn_f64_full
        .type           $__internal_0_$__cuda_sm20_div_rn_f64_full,@function
        .size           $__internal_0_$__cuda_sm20_div_rn_f64_full,($__internal_1_$__cuda_sm20_dsqrt_rn_f64_mediumpath_v1 - $__internal_0_$__cuda_sm20_div_rn_f64_full)
$__internal_0_$__cuda_sm20_div_rn_f64_full:
[C---:B------:R-:W-:Y:S01]  /*2480*/  FSETP.GEU.AND P1, PT, |R15|.reuse, 1.469367938527859385e-39, PT ;  /* 0x001000000f00780b */ /* 0x040fe20003f2e200 */
[----:B------:R-:W-:Y:S01]  /*2490*/  IMAD.MOV.U32 R10, RZ, RZ, 0x1 ;  /* 0x00000001ff0a7424 */ /* 0x000fe200078e00ff */
[C---:B------:R-:W-:Y:S02]  /*24a0*/  LOP3.LUT R16, R15.reuse, 0x800fffff, RZ, 0xc0, !PT ;  /* 0x800fffff0f107812 */ /* 0x040fe400078ec0ff */
[----:B------:R-:W-:Y:S02]  /*24b0*/  LOP3.LUT R7, R15, 0x7ff00000, RZ, 0xc0, !PT ;  /* 0x7ff000000f077812 */ /* 0x000fe400078ec0ff */
[----:B------:R-:W-:Y:S01]  /*24c0*/  LOP3.LUT R17, R16, 0x3ff00000, RZ, 0xfc, !PT ;  /* 0x3ff0000010117812 */ /* 0x000fe200078efcff */
[----:B------:R-:W-:Y:S01]  /*24d0*/  IMAD.MOV.U32 R16, RZ, RZ, R14 ;  /* 0x000000ffff107224 */ /* 0x000fe200078e000e */
[----:B------:R-:W-:-:S05]  /*24e0*/  MOV R9, 0x1ca00000 ;  /* 0x1ca0000000097802 */ /* 0x000fca0000000f00 */
[----:B------:R-:W-:-:S06]  /*24f0*/  @!P1 DMUL R16, R14, 8.98846567431157953865e+307 ;  /* 0x7fe000000e109828 */ /* 0x000fcc0000000000 */
[----:B------:R-:W0:Y:S02]  /*2500*/  MUFU.RCP64H R11, R17 ;  /* 0x00000011000b7308 */ /* 0x000e240000001800 */
[----:B0-----:R-:W-:-:S08]  /*2510*/  DFMA R22, R10, -R16, 1 ;  /* 0x3ff000000a16742b */ /* 0x001fd00000000810 */
[----:B------:R-:W-:-:S08]  /*2520*/  DFMA R22, R22, R22, R22 ;  /* 0x000000161616722b */ /* 0x000fd00000000016 */
[----:B------:R-:W-:Y:S01]  /*2530*/  DFMA R22, R10, R22, R10 ;  /* 0x000000160a16722b */ /* 0x000fe2000000000a */
[----:B------:R-:W-:-:S04]  /*2540*/  LOP3.LUT R10, R13, 0x7ff00000, RZ, 0xc0, !PT ;  /* 0x7ff000000d0a7812 */ /* 0x000fc800078ec0ff */
[----:B------:R-:W-:-:S03]  /*2550*/  ISETP.GE.U32.AND P2, PT, R10, R7, PT ;  /* 0x000000070a00720c */ /* 0x000fc60003f46070 */
[----:B------:R-:W-:Y:S01]  /*2560*/  DFMA R20, R22, -R16, 1 ;  /* 0x3ff000001614742b */ /* 0x000fe20000000810 */
[----:B------:R-:W-:Y:S02]  /*2570*/  SEL R11, R9, 0x63400000, !P2 ;  /* 0x63400000090b7807 */ /* 0x000fe40005000000 */
[----:B------:R-:W-:-:S05]  /*2580*/  FSETP.GEU.AND P2, PT, |R13|, 1.469367938527859385e-39, PT ;  /* 0x001000000d00780b */ /* 0x000fca0003f4e200 */
[----:B------:R-:W-:Y:S01]  /*2590*/  DFMA R20, R22, R20, R22 ;  /* 0x000000141614722b */ /* 0x000fe20000000016 */
[----:B------:R-:W-:Y:S01]  /*25a0*/  LOP3.LUT R23, R11, 0x800fffff, R13, 0xf8, !PT ;  /* 0x800fffff0b177812 */ /* 0x000fe200078ef80d */
[----:B------:R-:W-:Y:S02]  /*25b0*/  IMAD.MOV.U32 R11, RZ, RZ, R10 ;  /* 0x000000ffff0b7224 */ /* 0x000fe400078e000a */
[----:B------:R-:W-:-:S04]  /*25c0*/  IMAD.MOV.U32 R22, RZ, RZ, R12 ;  /* 0x000000ffff167224 */ /* 0x000fc800078e000c */
[----:B------:R-:W-:Y:S05]  /*25d0*/  @P2 BRA `(.L_x_21) ;  /* 0x0000000000202947 */ /* 0x000fea0003800000 */
[----:B------:R-:W-:Y:S01]  /*25e0*/  LOP3.LUT R11, R15, 0x7ff00000, RZ, 0xc0, !PT ;  /* 0x7ff000000f0b7812 */ /* 0x000fe200078ec0ff */
[----:B------:R-:W-:-:S03]  /*25f0*/  IMAD.MOV.U32 R24, RZ, RZ, RZ ;  /* 0x000000ffff187224 */ /* 0x000fc600078e00ff */
[----:B------:R-:W-:-:S04]  /*2600*/  ISETP.GE.U32.AND P2, PT, R10, R11, PT ;  /* 0x0000000b0a00720c */ /* 0x000fc80003f46070 */
[----:B------:R-:W-:-:S04]  /*2610*/  SEL R11, R9, 0x63400000, !P2 ;  /* 0x63400000090b7807 */ /* 0x000fc80005000000 */
[----:B------:R-:W-:-:S04]  /*2620*/  LOP3.LUT R11, R11, 0x80000000, R13, 0xf8, !PT ;  /* 0x800000000b0b7812 */ /* 0x000fc800078ef80d */
[----:B------:R-:W-:-:S06]  /*2630*/  LOP3.LUT R25, R11, 0x100000, RZ, 0xfc, !PT ;  /* 0x001000000b197812 */ /* 0x000fcc00078efcff */
[----:B------:R-:W-:-:S10]  /*2640*/  DFMA R22, R22, 2, -R24 ;  /* 0x400000001616782b */ /* 0x000fd40000000818 */
[----:B------:R-:W-:-:S07]  /*2650*/  LOP3.LUT R11, R23, 0x7ff00000, RZ, 0xc0, !PT ;  /* 0x7ff00000170b7812 */ /* 0x000fce00078ec0ff */
.L_x_21:
[----:B------:R-:W-:Y:S01]  /*2660*/  DMUL R24, R20, R22 ;  /* 0x0000001614187228 */ /* 0x000fe20000000000 */
[----:B------:R-:W-:-:S07]  /*2670*/  @!P1 LOP3.LUT R7, R17, 0x7ff00000, RZ, 0xc0, !PT ;  /* 0x7ff0000011079812 */ /* 0x000fce00078ec0ff */
[----:B------:R-:W-:-:S08]  /*2680*/  DFMA R26, R24, -R16, R22 ;  /* 0x80000010181a722b */ /* 0x000fd00000000016 */
[----:B------:R-:W-:Y:S01]  /*2690*/  DFMA R26, R20, R26, R24 ;  /* 0x0000001a141a722b */ /* 0x000fe20000000018 */
[----:B------:R-:W-:-:S04]  /*26a0*/  IADD3 R20, PT, PT, R11, -0x1, RZ ;  /* 0xffffffff0b147810 */ /* 0x000fc80007ffe0ff */
[----:B------:R-:W-:Y:S01]  /*26b0*/  ISETP.GT.U32.AND P1, PT, R20, 0x7feffffe, PT ;  /* 0x7feffffe1400780c */ /* 0x000fe20003f24070 */
[----:B------:R-:W-:-:S05]  /*26c0*/  VIADD R20, R7, 0xffffffff ;  /* 0xffffffff07147836 */ /* 0x000fca0000000000 */
[----:B------:R-:W-:-:S13]  /*26d0*/  ISETP.GT.U32.OR P1, PT, R20, 0x7feffffe, P1 ;  /* 0x7feffffe1400780c */ /* 0x000fda0000f24470 */
[----:B------:R-:W-:Y:S05]  /*26e0*/  @P1 BRA `(.L_x_22) ;  /* 0x00000000006c1947 */ /* 0x000fea0003800000 */
[----:B------:R-:W-:-:S04]  /*26f0*/  LOP3.LUT R11, R15, 0x7ff00000, RZ, 0xc0, !PT ;  /* 0x7ff000000f0b7812 */ /* 0x000fc800078ec0ff */
[CC--:B------:R-:W-:Y:S02]  /*2700*/  VIADDMNMX R7, R10.reuse, -R11.reuse, 0xb9600000, !PT ;  /* 0xb96000000a077446 */ /* 0x0c0fe4000780090b */
[----:B------:R-:W-:Y:S02]  /*2710*/  ISETP.GE.U32.AND P1, PT, R10, R11, PT ;  /* 0x0000000b0a00720c */ /* 0x000fe40003f26070 */
[----:B------:R-:W-:Y:S02]  /*2720*/  VIMNMX R7, PT, PT, R7, 0x46a00000, PT ;  /* 0x46a0000007077848 */ /* 0x000fe40003fe0100 */
[----:B------:R-:W-:-:S05]  /*2730*/  SEL R10, R9, 0x63400000, !P1 ;  /* 0x63400000090a7807 */ /* 0x000fca0004800000 */
[----:B------:R-:W-:Y:S01]  /*2740*/  IMAD.IADD R7, R7, 0x1, -R10 ;  /* 0x0000000107077824 */ /* 0x000fe200078e0a0a */
[----:B------:R-:W-:-:S03]  /*2750*/  MOV R10, RZ ;  /* 0x000000ff000a7202 */ /* 0x000fc60000000f00 */
[----:B------:R-:W-:-:S06]  /*2760*/  VIADD R11, R7, 0x7fe00000 ;  /* 0x7fe00000070b7836 */ /* 0x000fcc0000000000 */
[----:B------:R-:W-:-:S10]  /*2770*/  DMUL R20, R26, R10 ;  /* 0x0000000a1a147228 */ /* 0x000fd40000000000 */
[----:B------:R-:W-:-:S13]  /*2780*/  FSETP.GTU.AND P1, PT, |R21|, 1.469367938527859385e-39, PT ;  /* 0x001000001500780b */ /* 0x000fda0003f2c200 */
[----:B------:R-:W-:Y:S05]  /*2790*/  @P1 BRA `(.L_x_23) ;  /* 0x0000000000941947 */ /* 0x000fea0003800000 */
[----:B------:R-:W-:Y:S01]  /*27a0*/  DFMA R16, R26, -R16, R22 ;  /* 0x800000101a10722b */ /* 0x000fe20000000016 */
[----:B------:R-:W-:-:S09]  /*27b0*/  IMAD.MOV.U32 R12, RZ, RZ, RZ ;  /* 0x000000ffff0c7224 */ /* 0x000fd200078e00ff */
[C---:B------:R-:W-:Y:S02]  /*27c0*/  FSETP.NEU.AND P1, PT, R17.reuse, RZ, PT ;  /* 0x000000ff1100720b */ /* 0x040fe40003f2d000 */
[----:B------:R-:W-:-:S04]  /*27d0*/  LOP3.LUT R15, R17, 0x80000000, R15, 0x48, !PT ;  /* 0x80000000110f7812 */ /* 0x000fc800078e480f */
[----:B------:R-:W-:-:S07]  /*27e0*/  LOP3.LUT R13, R15, R11, RZ, 0xfc, !PT ;  /* 0x0000000b0f0d7212 */ /* 0x000fce00078efcff */
[----:B------:R-:W-:Y:S05]  /*27f0*/  @!P1 BRA `(.L_x_23) ;  /* 0x00000000007c9947 */ /* 0x000fea0003800000 */
[----:B------:R-:W-:Y:S01]  /*2800*/  IMAD.MOV R11, RZ, RZ, -R7 ;  /* 0x000000ffff0b7224 */ /* 0x000fe200078e0a07 */
[----:B------:R-:W-:Y:S01]  /*2810*/  DMUL.RP R12, R26, R12 ;  /* 0x0000000c1a0c7228 */ /* 0x000fe20000008000 */
[----:B------:R-:W-:Y:S01]  /*2820*/  IMAD.MOV.U32 R10, RZ, RZ, RZ ;  /* 0x000000ffff0a7224 */ /* 0x000fe200078e00ff */
[----:B------:R-:W-:-:S05]  /*2830*/  IADD3 R7, PT, PT, -R7, -0x43300000, RZ ;  /* 0xbcd0000007077810 */ /* 0x000fca0007ffe1ff */
[----:B------:R-:W-:-:S03]  /*2840*/  DFMA R10, R20, -R10, R26 ;  /* 0x8000000a140a722b */ /* 0x000fc6000000001a */
[----:B------:R-:W-:-:S07]  /*2850*/  LOP3.LUT R15, R13, R15, RZ, 0x3c, !PT ;  /* 0x0000000f0d0f7212 */ /* 0x000fce00078e3cff */
[----:B------:R-:W-:-:S04]  /*2860*/  FSETP.NEU.AND P1, PT, |R11|, R7, PT ;  /* 0x000000070b00720b */ /* 0x000fc80003f2d200 */
[----:B------:R-:W-:Y:S02]  /*2870*/  FSEL R20, R12, R20, !P1 ;  /* 0x000000140c147208 */ /* 0x000fe40004800000 */
[----:B------:R-:W-:Y:S01]  /*2880*/  FSEL R21, R15, R21, !P1 ;  /* 0x000000150f157208 */ /* 0x000fe20004800000 */
[----:B------:R-:W-:Y:S06]  /*2890*/  BRA `(.L_x_23) ;  /* 0x0000000000547947 */ /* 0x000fec0003800000 */
.L_x_22:
[----:B------:R-:W-:-:S14]  /*28a0*/  DSETP.NAN.AND P1, PT, R12, R12, PT ;  /* 0x0000000c0c00722a */ /* 0x000fdc0003f28000 */
[----:B------:R-:W-:Y:S05]  /*28b0*/  @P1 BRA `(.L_x_24) ;  /* 0x0000000000441947 */ /* 0x000fea0003800000 */
[----:B------:R-:W-:-:S14]  /*28c0*/  DSETP.NAN.AND P1, PT, R14, R14, PT ;  /* 0x0000000e0e00722a */ /* 0x000fdc0003f28000 */
[----:B------:R-:W-:Y:S05]  /*28d0*/  @P1 BRA `(.L_x_25) ;  /* 0x0000000000301947 */ /* 0x000fea0003800000 */
[----:B------:R-:W-:Y:S01]  /*28e0*/  ISETP.NE.AND P1, PT, R11, R7, PT ;  /* 0x000000070b00720c */ /* 0x000fe20003f25270 */
[----:B------:R-:W-:Y:S01]  /*28f0*/  IMAD.MOV.U32 R21, RZ, RZ, -0x80000 ;  /* 0xfff80000ff157424 */ /* 0x000fe200078e00ff */
[----:B------:R-:W-:-:S11]  /*2900*/  MOV R20, 0x0 ;  /* 0x0000000000147802 */ /* 0x000fd60000000f00 */
[----:B------:R-:W-:Y:S05]  /*2910*/  @!P1 BRA `(.L_x_23) ;  /* 0x0000000000349947 */ /* 0x000fea0003800000 */
[----:B------:R-:W-:Y:S02]  /*2920*/  ISETP.NE.AND P1, PT, R11, 0x7ff00000, PT ;  /* 0x7ff000000b00780c */ /* 0x000fe40003f25270 */
[----:B------:R-:W-:Y:S02]  /*2930*/  LOP3.LUT R21, R13, 0x80000000, R15, 0x48, !PT ;  /* 0x800000000d157812 */ /* 0x000fe400078e480f */
[----:B------:R-:W-:-:S13]  /*2940*/  ISETP.EQ.OR P1, PT, R7, RZ, !P1 ;  /* 0x000000ff0700720c */ /* 0x000fda0004f22670 */
[----:B------:R-:W-:Y:S01]  /*2950*/  @P1 LOP3.LUT R7, R21, 0x7ff00000, RZ, 0xfc, !PT ;  /* 0x7ff0000015071812 */ /* 0x000fe200078efcff */
[----:B------:R-:W-:Y:S02]  /*2960*/  @!P1 IMAD.MOV.U32 R20, RZ, RZ, RZ ;  /* 0x000000ffff149224 */ /* 0x000fe400078e00ff */
[----:B------:R-:W-:Y:S01]  /*2970*/  @P1 IMAD.MOV.U32 R20, RZ, RZ, RZ ;  /* 0x000000ffff141224 */ /* 0x000fe200078e00ff */
[----:B------:R-:W-:Y:S01]  /*2980*/  @P1 MOV R21, R7 ;  /* 0x0000000700151202 */ /* 0x000fe20000000f00 */
[----:B------:R-:W-:Y:S06]  /*2990*/  BRA `(.L_x_23) ;  /* 0x0000000000147947 */ /* 0x000fec0003800000 */
.L_x_25:
[----:B------:R-:W-:Y:S01]  /*29a0*/  LOP3.LUT R21, R15, 0x80000, RZ, 0xfc, !PT ;  /* 0x000800000f157812 */ /* 0x000fe200078efcff */
[----:B------:R-:W-:Y:S01]  /*29b0*/  IMAD.MOV.U32 R20, RZ, RZ, R14 ;  /* 0x000000ffff147224 */ /* 0x000fe200078e000e */
[----:B------:R-:W-:Y:S06]  /*29c0*/  BRA `(.L_x_23) ;  /* 0x0000000000087947 */ /* 0x000fec0003800000 */
.L_x_24:
[----:B------:R-:W-:Y:S01]  /*29d0*/  LOP3.LUT R21, R13, 0x80000, RZ, 0xfc, !PT ;  /* 0x000800000d157812 */ /* 0x000fe200078efcff */
[----:B------:R-:W-:-:S07]  /*29e0*/  IMAD.MOV.U32 R20, RZ, RZ, R12 ;  /* 0x000000ffff147224 */ /* 0x000fce00078e000c */
.L_x_23:
[----:B------:R-:W-:-:S04]  /*29f0*/  IMAD.MOV.U32 R9, RZ, RZ, 0x0 ;  /* 0x00000000ff097424 */ /* 0x000fc800078e00ff */
[----:B------:R-:W-:Y:S05]  /*2a00*/  RET.REL.NODEC R8 `(_Z5getPIPdPm) ;  /* 0xffffffd4087c7950 */ /* 0x000fea0003c3ffff */
        .weak           $__internal_1_$__cuda_sm20_dsqrt_rn_f64_mediumpath_v1
        .type           $__internal_1_$__cuda_sm20_dsqrt_rn_f64_mediumpath_v1,@function
        .size           $__internal_1_$__cuda_sm20_dsqrt_rn_f64_mediumpath_v1,(.L_x_31 - $__internal_1_$__cuda_sm20_dsqrt_rn_f64_mediumpath_v1)
$__internal_1_$__cuda_sm20_dsqrt_rn_f64_mediumpath_v1:
[----:B------:R-:W-:Y:S01]  /*2a10*/  ISETP.GE.U32.AND P1, PT, R13, -0x3400000, PT ;  /* 0xfcc000000d00780c */ /* 0x000fe20003f26070 */
[----:B------:R-:W-:Y:S01]  /*2a20*/  IMAD.MOV.U32 R9, RZ, RZ, R3 ;  /* 0x000000ffff097224 */ /* 0x000fe200078e0003 */
[----:B------:R-:W-:Y:S01]  /*2a30*/  MOV R13, R7 ;  /* 0x00000007000d7202 */ /* 0x000fe20000000f00 */
[----:B------:R-:W-:Y:S02]  /*2a40*/  IMAD.MOV.U32 R16, RZ, RZ, R10 ;  /* 0x000000ffff107224 */ /* 0x000fe400078e000a */
[----:B------:R-:W-:-:S08]  /*2a50*/  IMAD.MOV.U32 R3, RZ, RZ, R11 ;  /* 0x000000ffff037224 */ /* 0x000fd000078e000b */
[----:B------:R-:W-:Y:S05]  /*2a60*/  @!P1 BRA `(.L_x_26) ;  /* 0x0000000000209947 */ /* 0x000fea0003800000 */
[----:B------:R-:W-:-:S10]  /*2a70*/  DFMA.RM R8, R8, R16, R2 ;  /* 0x000000100808722b */ /* 0x000fd40000004002 */
[----:B------:R-:W-:-:S04]  /*2a80*/  IADD3 R2, P1, PT, R8, 0x1, RZ ;  /* 0x0000000108027810 */ /* 0x000fc80007f3e0ff */
[----:B------:R-:W-:-:S06]  /*2a90*/  IADD3.X R3, PT, PT, RZ, R9, RZ, P1, !PT ;  /* 0x00000009ff037210 */ /* 0x000fcc0000ffe4ff */
[----:B------:R-:W-:-:S08]  /*2aa0*/  DFMA.RP R12, -R8, R2, R12 ;  /* 0x00000002080c722b */ /* 0x000fd0000000810c */
[----:B------:R-:W-:-:S06]  /*2ab0*/  DSETP.GT.AND P1, PT, R12, RZ, PT ;  /* 0x000000ff0c00722a */ /* 0x000fcc0003f24000 */
[----:B------:R-:W-:Y:S02]  /*2ac0*/  FSEL R2, R2, R8, P1 ;  /* 0x0000000802027208 */ /* 0x000fe40000800000 */
[----:B------:R-:W-:Y:S01]  /*2ad0*/  FSEL R3, R3, R9, P1 ;  /* 0x0000000903037208 */ /* 0x000fe20000800000 */
[----:B------:R-:W-:Y:S06]  /*2ae0*/  BRA `(.L_x_27) ;  /* 0x0000000000647947 */ /* 0x000fec0003800000 */
.L_x_26:
[----:B------:R-:W-:-:S14]  /*2af0*/  DSETP.NE.AND P1, PT, R12, RZ, PT ;  /* 0x000000ff0c00722a */ /* 0x000fdc0003f25000 */
[----:B------:R-:W-:Y:S05]  /*2b00*/  @!P1 BRA `(.L_x_28) ;  /* 0x0000000000589947 */ /* 0x000fea0003800000 */
[----:B------:R-:W-:-:S13]  /*2b10*/  ISETP.GE.AND P1, PT, R13, RZ, PT ;  /* 0x000000ff0d00720c */ /* 0x000fda0003f26270 */
[----:B------:R-:W-:Y:S02]  /*2b20*/  @!P1 IMAD.MOV.U32 R2, RZ, RZ, 0x0 ;  /* 0x00000000ff029424 */ /* 0x000fe400078e00ff */
[----:B------:R-:W-:Y:S01]  /*2b30*/  @!P1 IMAD.MOV.U32 R3, RZ, RZ, -0x80000 ;  /* 0xfff80000ff039424 */ /* 0x000fe200078e00ff */
[----:B------:R-:W-:Y:S06]  /*2b40*/  @!P1 BRA `(.L_x_27) ;  /* 0x00000000004c9947 */ /* 0x000fec0003800000 */
[----:B------:R-:W-:-:S13]  /*2b50*/  ISETP.GT.AND P1, PT, R13, 0x7fefffff, PT ;  /* 0x7fefffff0d00780c */ /* 0x000fda0003f24270 */
[----:B------:R-:W-:Y:S05]  /*2b60*/  @P1 BRA `(.L_x_28) ;  /* 0x0000000000401947 */ /* 0x000fea0003800000 */
[----:B------:R-:W-:Y:S01]  /*2b70*/  DMUL R12, R12, 8.11296384146066816958e+31 ;  /* 0x469000000c0c7828 */ /* 0x000fe20000000000 */
[----:B------:R-:W-:Y:S01]  /*2b80*/  IMAD.MOV.U32 R2, RZ, RZ, RZ ;  /* 0x000000ffff027224 */ /* 0x000fe200078e00ff */
[----:B------:R-:W-:Y:S01]  /*2b90*/  MOV R10, 0x0 ;  /* 0x00000000000a7802 */ /* 0x000fe20000000f00 */
[----:B------:R-:W-:-:S03]  /*2ba0*/  IMAD.MOV.U32 R11, RZ, RZ, 0x3fd80000 ;  /* 0x3fd80000ff0b7424 */ /* 0x000fc600078e00ff */
[----:B------:R-:W0:Y:S02]  /*2bb0*/  MUFU.RSQ64H R3, R13 ;  /* 0x0000000d00037308 */ /* 0x000e240000001c00 */
[----:B0-----:R-:W-:-:S08]  /*2bc0*/  DMUL R8, R2, R2 ;  /* 0x0000000202087228 */ /* 0x001fd00000000000 */
[----:B------:R-:W-:-:S08]  /*2bd0*/  DFMA R8, R12, -R8, 1 ;  /* 0x3ff000000c08742b */ /* 0x000fd00000000808 */
[----:B------:R-:W-:Y:S02]  /*2be0*/  DFMA R10, R8, R10, 0.5 ;  /* 0x3fe00000080a742b */ /* 0x000fe4000000000a */
[----:B------:R-:W-:-:S08]  /*2bf0*/  DMUL R8, R2, R8 ;  /* 0x0000000802087228 */ /* 0x000fd00000000000 */
[----:B------:R-:W-:-:S08]  /*2c00*/  DFMA R8, R10, R8, R2 ;  /* 0x000000080a08722b */ /* 0x000fd00000000002 */
[----:B------:R-:W-:Y:S02]  /*2c10*/  DMUL R2, R12, R8 ;  /* 0x000000080c027228 */ /* 0x000fe40000000000 */
[----:B------:R-:W-:-:S06]  /*2c20*/  VIADD R9, R9, 0xfff00000 ;  /* 0xfff0000009097836 */ /* 0x000fcc0000000000 */
[----:B------:R-:W-:-:S08]  /*2c30*/  DFMA R10, R2, -R2, R12 ;  /* 0x80000002020a722b */ /* 0x000fd0000000000c */
[----:B------:R-:W-:-:S10]  /*2c40*/  DFMA R2, R8, R10, R2 ;  /* 0x0000000a0802722b */ /* 0x000fd40000000002 */
[----:B------:R-:W-:Y:S01]  /*2c50*/  VIADD R3, R3, 0xfcb00000 ;  /* 0xfcb0000003037836 */ /* 0x000fe20000000000 */
[----:B------:R-:W-:Y:S06]  /*2c60*/  BRA `(.L_x_27) ;  /* 0x0000000000047947 */ /* 0x000fec0003800000 */
.L_x_28:
[----:B------:R-:W-:-:S11]  /*2c70*/  DADD R2, R12, R12 ;  /* 0x000000000c027229 */ /* 0x000fd6000000000c */
.L_x_27:
[----:B------:R-:W-:Y:S01]  /*2c80*/  IMAD.MOV.U32 R15, RZ, RZ, 0x0 ;  /* 0x00000000ff0f7424 */ /* 0x000fe200078e00ff */
[----:B------:R-:W-:Y:S01]  /*2c90*/  MOV R10, R2 ;  /* 0x00000002000a7202 */ /* 0x000fe20000000f00 */
[----:B------:R-:W-:Y:S02]  /*2ca0*/  IMAD.MOV.U32 R11, RZ, RZ, R3 ;  /* 0x000000ffff0b7224 */ /* 0x000fe400078e0003 */
[----:B------:R-:W-:Y:S05]  /*2cb0*/  RET.REL.NODEC R14 `(_Z5getPIPdPm) ;  /* 0xffffffd00ed07950 */ /* 0x000fea0003c3ffff */
.L_x_29:
[----:B------:R-:W-:-:S00]  /*2cc0*/  BRA `(.L_x_29) ;  /* 0xfffffffc00fc7947 */ /* 0x000fc0000383ffff */
[----:B------:R-:W-:-:S00]  /*2cd0*/  NOP ;  /* 0x0000000000007918 */ /* 0x000fc00000000000 */
        /* <DEDUP_REMOVED lines=10> */
.L_x_31:


//--------------------- .nv.global.init           --------------------------
	.section	.nv.global.init,"aw",@progbits
	.align	4
.nv.global.init:
	.type		mrg32k3aM1SubSeq,@object
	.size		mrg32k3aM1SubSeq,(mrg32k3aM2SubSeq - mrg32k3aM1SubSeq)
mrg32k3aM1SubSeq:
        /*0000*/ 	.byte	0x0b, 0xcc, 0xee, 0x04, 0x73, 0x29, 0x8b, 0x6f, 0xf6, 0x53, 0x03, 0xf6, 0x23, 0xf6, 0xea, 0xda
        /* <DEDUP_REMOVED lines=125> */
	.type		mrg32k3aM2SubSeq,@object
	.size		mrg32k3aM2SubSeq,(mrg32k3aM1 - mrg32k3aM2SubSeq)
mrg32k3aM2SubSeq:
        /* <DEDUP_REMOVED lines=126> */
	.type		mrg32k3aM1,@object
	.size		mrg32k3aM1,(mrg32k3aM1Seq - mrg32k3aM1)
mrg32k3aM1:
        /* <DEDUP_REMOVED lines=144> */
	.type		mrg32k3aM1Seq,@object
	.size		mrg32k3aM1Seq,(mrg32k3aM2 - mrg32k3aM1Seq)
mrg32k3aM1Seq:
        /* <DEDUP_REMOVED lines=144> */
	.type		mrg32k3aM2,@object
	.size		mrg32k3aM2,(mrg32k3aM2Seq - mrg32k3aM2)
mrg32k3aM2:
        /* <DEDUP_REMOVED lines=144> */
	.type		mrg32k3aM2Seq,@object
	.size		mrg32k3aM2Seq,(precalc_xorwow_matrix - mrg32k3aM2Seq)
mrg32k3aM2Seq:
        /* <DEDUP_REMOVED lines=144> */
	.type		precalc_xorwow_matrix,@object
	.size		precalc_xorwow_matrix,(precalc_xorwow_offset_matrix - precalc_xorwow_matrix)
precalc_xorwow_matrix:
        /* <DEDUP_REMOVED lines=6400> */
	.type		precalc_xorwow_offset_matrix,@object
	.size		precalc_xorwow_offset_matrix,(.L_1 - precalc_xorwow_offset_matrix)
precalc_xorwow_offset_matrix:
        /* <DEDUP_REMOVED lines=6400> */
.L_1:


//--------------------- .nv.shared.reserved.0     --------------------------
	.section	.nv.shared.reserved.0,"aw",@nobits
	.weak		__nv_reservedSMEM_offset_0_alias
	.size		__nv_reservedSMEM_offset_0_alias, 0, 64
	.other		__nv_reservedSMEM_offset_0_alias,@"STO_CUDA_RESERVED_SHARED STV_DEFAULT"
__nv_reservedSMEM_offset_0_alias:
	.zero		0
	.zero		64


//--------------------- .nv.constant0._Z5getPIPdPm --------------------------
	.section	.nv.constant0._Z5getPIPdPm,"a",@progbits
	.sectionflags	@""
	.align	4
.nv.constant0._Z5getPIPdPm:
	.zero		912


//--------------------- SYMBOLS --------------------------

	.type		.nv.reservedSmem.offset0,@object
	.size		.nv.reservedSmem.offset0,0x4
